	.target	sm_90a

	.elftype	@"ET_EXEC"


//--------------------- .note.nv.tkinfo           --------------------------
	.section	.note.nv.tkinfo,"",@"SHT_NOTE"
	.sectionflags	@"SHF_NOTE_NV_TKINFO"
	.tkinfo
        /*0018*/ 	.word	0x00000002
        /*0030*/ 	.string	""
        /*0030*/ 	.string	"ptxas"
        /*0030*/ 	.string	"Cuda compilation tools, release 13.0, V13.0.88"
        /*0030*/ 	.string	"Build cuda_13.0.r13.0/compiler.36424714_0"
        /*0030*/ 	.string	"-arch sm_90a -m 64 "



//--------------------- .note.nv.cuinfo           --------------------------
	.section	.note.nv.cuinfo,"",@"SHT_NOTE"
	.sectionflags	@"SHF_NOTE_NV_CUINFO"
        /*0018*/ 	.short	0x0002
        /*001a*/ 	.short	0x005a
        /*001c*/ 	.short	0x0082
	.zero		2


//--------------------- .nv.info                  --------------------------
	.section	.nv.info,"",@"SHT_CUDA_INFO"
	.align	4


	//----- nvinfo : EIATTR_REGCOUNT
	.align		4
        /*0000*/ 	.byte	0x04, 0x2f
        /*0002*/ 	.short	(.L_15 - .L_14)
	.align		4
.L_14:
        /*0004*/ 	.word	index@(_ZN7cutlass13device_kernelINS_4gemm6kernel13GemmUniversalIN4cute5tupleIJiiiiEEENS1_10collective13CollectiveMmaINS1_34MainloopSm90TmaGmmaWarpSpecializedILi5ENS5_IJNS4_1CILi1EEESB_SB_EEENS1_35KernelTmaWarpSpecializedCooperativeEEENS5_IJNSA_ILi384EEENSA_ILi256EEENSA_ILi32EEEEEENS_10bfloat16_tENS5_IJlSB_lEEESJ_SK_NS4_8TiledMMAINS4_8MMA_AtomIJNS4_4SM904GMMA28MMA_64x256x16_F32BF16BF16_SSILNSO_5MajorE0ELSQ_0ELNSO_7ScaleInE1ELSR_1EEEEEENS4_6LayoutINS5_IJNSA_ILi2EEESB_SB_EEENS5_IJSB_NSA_ILi0EEESX_EEEEENS5_IJNS4_10UnderscoreES10_S10_EEEEENS4_13SM90_TMA_LOADENS4_14ComposedLayoutINS4_7SwizzleILi2ELi4ELi3EEENS4_18smem_ptr_flag_bitsILi16EEENSU_INS5_IJNSA_ILi8EEESH_EEENS5_IJSH_SB_EEEEEEEvNS4_8identityES13_S1D_vS1E_EENS_8epilogue10collective6detail29Sm90TmaWarpSpecializedAdapterINS1H_15DefaultEpilogueISJ_SK_SK_NS1G_6thread17LinearCombinationISJ_Li1EffLNS1L_9ScaleType4KindE0ELNS_15FloatRoundStyleE2ESJ_EENS1_15EpilogueDefaultEEEEEvvEEEEvNT_6ParamsE)
        /*0008*/ 	.word	0x000000a8


	//----- nvinfo : EIATTR_FRAME_SIZE
	.align		4
.L_15:
        /*000c*/ 	.byte	0x04, 0x11
        /*000e*/ 	.short	(.L_17 - .L_16)
	.align		4
.L_16:
        /*0010*/ 	.word	index@(_ZN7cutlass13device_kernelINS_4gemm6kernel13GemmUniversalIN4cute5tupleIJiiiiEEENS1_10collective13CollectiveMmaINS1_34MainloopSm90TmaGmmaWarpSpecializedILi5ENS5_IJNS4_1CILi1EEESB_SB_EEENS1_35KernelTmaWarpSpecializedCooperativeEEENS5_IJNSA_ILi384EEENSA_ILi256EEENSA_ILi32EEEEEENS_10bfloat16_tENS5_IJlSB_lEEESJ_SK_NS4_8TiledMMAINS4_8MMA_AtomIJNS4_4SM904GMMA28MMA_64x256x16_F32BF16BF16_SSILNSO_5MajorE0ELSQ_0ELNSO_7ScaleInE1ELSR_1EEEEEENS4_6LayoutINS5_IJNSA_ILi2EEESB_SB_EEENS5_IJSB_NSA_ILi0EEESX_EEEEENS5_IJNS4_10UnderscoreES10_S10_EEEEENS4_13SM90_TMA_LOADENS4_14ComposedLayoutINS4_7SwizzleILi2ELi4ELi3EEENS4_18smem_ptr_flag_bitsILi16EEENSU_INS5_IJNSA_ILi8EEESH_EEENS5_IJSH_SB_EEEEEEEvNS4_8identityES13_S1D_vS1E_EENS_8epilogue10collective6detail29Sm90TmaWarpSpecializedAdapterINS1H_15DefaultEpilogueISJ_SK_SK_NS1G_6thread17LinearCombinationISJ_Li1EffLNS1L_9ScaleType4KindE0ELNS_15FloatRoundStyleE2ESJ_EENS1_15EpilogueDefaultEEEEEvvEEEEvNT_6ParamsE)
        /*0014*/ 	.word	0x00000ac0


	//----- nvinfo : EIATTR_MIN_STACK_SIZE
	.align		4
.L_17:
        /*0018*/ 	.byte	0x04, 0x12
        /*001a*/ 	.short	(.L_19 - .L_18)
	.align		4
.L_18:
        /*001c*/ 	.word	index@(_ZN7cutlass13device_kernelINS_4gemm6kernel13GemmUniversalIN4cute5tupleIJiiiiEEENS1_10collective13CollectiveMmaINS1_34MainloopSm90TmaGmmaWarpSpecializedILi5ENS5_IJNS4_1CILi1EEESB_SB_EEENS1_35KernelTmaWarpSpecializedCooperativeEEENS5_IJNSA_ILi384EEENSA_ILi256EEENSA_ILi32EEEEEENS_10bfloat16_tENS5_IJlSB_lEEESJ_SK_NS4_8TiledMMAINS4_8MMA_AtomIJNS4_4SM904GMMA28MMA_64x256x16_F32BF16BF16_SSILNSO_5MajorE0ELSQ_0ELNSO_7ScaleInE1ELSR_1EEEEEENS4_6LayoutINS5_IJNSA_ILi2EEESB_SB_EEENS5_IJSB_NSA_ILi0EEESX_EEEEENS5_IJNS4_10UnderscoreES10_S10_EEEEENS4_13SM90_TMA_LOADENS4_14ComposedLayoutINS4_7SwizzleILi2ELi4ELi3EEENS4_18smem_ptr_flag_bitsILi16EEENSU_INS5_IJNSA_ILi8EEESH_EEENS5_IJSH_SB_EEEEEEEvNS4_8identityES13_S1D_vS1E_EENS_8epilogue10collective6detail29Sm90TmaWarpSpecializedAdapterINS1H_15DefaultEpilogueISJ_SK_SK_NS1G_6thread17LinearCombinationISJ_Li1EffLNS1L_9ScaleType4KindE0ELNS_15FloatRoundStyleE2ESJ_EENS1_15EpilogueDefaultEEEEEvvEEEEvNT_6ParamsE)
        /*0020*/ 	.word	0x00000ac0
.L_19:


//--------------------- .nv.compat                --------------------------
	.section	.nv.compat,"",@"SHT_CUDA_COMPAT_INFO"
	.align	4
        /*0000*/ 	.byte	0x02, 0x09, 0x01, 0x00, 0x02, 0x02, 0x04, 0x00, 0x02, 0x05, 0x05, 0x00, 0x03, 0x07, 0x01, 0x01
        /*0010*/ 	.byte	0x02, 0x03, 0x01, 0x00, 0x02, 0x06, 0x01, 0x00, 0x04, 0x0b, 0x08, 0x00, 0x00, 0x00, 0x00, 0x00
        /*0020*/ 	.byte	0x00, 0x00, 0x00, 0x00


//--------------------- .nv.info._ZN7cutlass13device_kernelINS_4gemm6kernel13GemmUniversalIN4cute5tupleIJiiiiEEENS1_10collective13CollectiveMmaINS1_34MainloopSm90TmaGmmaWarpSpecializedILi5ENS5_IJNS4_1CILi1EEESB_SB_EEENS1_35KernelTmaWarpSpecializedCooperativeEEENS5_IJNSA_ILi384EEENSA_ILi256EEENSA_ILi32EEEEEENS_10bfloat16_tENS5_IJlSB_lEEESJ_SK_NS4_8TiledMMAINS4_8MMA_AtomIJNS4_4SM904GMMA28MMA_64x256x16_F32BF16BF16_SSILNSO_5MajorE0ELSQ_0ELNSO_7ScaleInE1ELSR_1EEEEEENS4_6LayoutINS5_IJNSA_ILi2EEESB_SB_EEENS5_IJSB_NSA_ILi0EEESX_EEEEENS5_IJNS4_10UnderscoreES10_S10_EEEEENS4_13SM90_TMA_LOADENS4_14ComposedLayoutINS4_7SwizzleILi2ELi4ELi3EEENS4_18smem_ptr_flag_bitsILi16EEENSU_INS5_IJNSA_ILi8EEESH_EEENS5_IJSH_SB_EEEEEEEvNS4_8identityES13_S1D_vS1E_EENS_8epilogue10collective6detail29Sm90TmaWarpSpecializedAdapterINS1H_15DefaultEpilogueISJ_SK_SK_NS1G_6thread17LinearCombinationISJ_Li1EffLNS1L_9ScaleType4KindE0ELNS_15FloatRoundStyleE2ESJ_EENS1_15EpilogueDefaultEEEEEvvEEEEvNT_6ParamsE --------------------------
	.section	.nv.info._ZN7cutlass13device_kernelINS_4gemm6kernel13GemmUniversalIN4cute5tupleIJiiiiEEENS1_10collective13CollectiveMmaINS1_34MainloopSm90TmaGmmaWarpSpecializedILi5ENS5_IJNS4_1CILi1EEESB_SB_EEENS1_35KernelTmaWarpSpecializedCooperativeEEENS5_IJNSA_ILi384EEENSA_ILi256EEENSA_ILi32EEEEEENS_10bfloat16_tENS5_IJlSB_lEEESJ_SK_NS4_8TiledMMAINS4_8MMA_AtomIJNS4_4SM904GMMA28MMA_64x256x16_F32BF16BF16_SSILNSO_5MajorE0ELSQ_0ELNSO_7ScaleInE1ELSR_1EEEEEENS4_6LayoutINS5_IJNSA_ILi2EEESB_SB_EEENS5_IJSB_NSA_ILi0EEESX_EEEEENS5_IJNS4_10UnderscoreES10_S10_EEEEENS4_13SM90_TMA_LOADENS4_14ComposedLayoutINS4_7SwizzleILi2ELi4ELi3EEENS4_18smem_ptr_flag_bitsILi16EEENSU_INS5_IJNSA_ILi8EEESH_EEENS5_IJSH_SB_EEEEEEEvNS4_8identityES13_S1D_vS1E_EENS_8epilogue10collective6detail29Sm90TmaWarpSpecializedAdapterINS1H_15DefaultEpilogueISJ_SK_SK_NS1G_6thread17LinearCombinationISJ_Li1EffLNS1L_9ScaleType4KindE0ELNS_15FloatRoundStyleE2ESJ_EENS1_15EpilogueDefaultEEEEEvvEEEEvNT_6ParamsE,"",@"SHT_CUDA_INFO"
	.sectionflags	@""
	.align	4


	//----- nvinfo : EIATTR_CUDA_API_VERSION
	.align		4
        /*0000*/ 	.byte	0x04, 0x37
        /*0002*/ 	.short	(.L_21 - .L_20)
.L_20:
        /*0004*/ 	.word	0x00000082


	//----- nvinfo : EIATTR_KPARAM_INFO
	.align		4
.L_21:
        /*0008*/ 	.byte	0x04, 0x17
        /*000a*/ 	.short	(.L_23 - .L_22)
.L_22:
        /*000c*/ 	.word	0x00000000
        /*0010*/ 	.short	0x0000
        /*0012*/ 	.short	0x0070
        /*0014*/ 	.byte	0x00, 0xf0, 0x01, 0x10


	//----- nvinfo : EIATTR_SPARSE_MMA_MASK
	.align		4
.L_23:
        /*0018*/ 	.byte	0x03, 0x50
        /*001a*/ 	.short	0x0000


	//----- nvinfo : EIATTR_MAXREG_COUNT
	.align		4
        /*001c*/ 	.byte	0x03, 0x1b
        /*001e*/ 	.short	0x00a8


	//----- nvinfo : EIATTR_NUM_BARRIERS
	.align		4
        /*0020*/ 	.byte	0x02, 0x4c
        /*0022*/ 	.byte	0x01
	.zero		1


	//----- nvinfo : EIATTR_EXTERNS
	.align		4
        /*0024*/ 	.byte	0x04, 0x0f
        /*0026*/ 	.short	(.L_25 - .L_24)


	//   ....[0]....
	.align		4
.L_24:
        /*0028*/ 	.word	index@(__assertfail)


	//----- nvinfo : EIATTR_ANNOTATIONS
	.align		4
.L_25:
        /*002c*/ 	.byte	0x04, 0x55
        /*002e*/ 	.short	(.L_27 - .L_26)


	//   ....[0]....
.L_26:
        /*0030*/ 	.word	0x00000001
        /*0034*/ 	.byte	0xb0, 0x05, 0x00, 0x00, 0x01, 0x00, 0x00, 0x00, 0xd0, 0x05, 0x00, 0x00, 0x01, 0x00, 0x00, 0x00
        /* <DEDUP_REMOVED lines=1028> */
        /*4084*/ 	.byte	0x50, 0x29, 0x02, 0x00, 0x01, 0x00, 0x00, 0x00, 0x70, 0x29, 0x02, 0x00


	//----- nvinfo : EIATTR_MERCURY_ISA_VERSION
	.align		4
.L_27:
        /*4090*/ 	.byte	0x03, 0x5f
        /*4092*/ 	.short	0x0101


	//----- nvinfo : EIATTR_INT_WARP_WIDE_INSTR_OFFSETS
	.align		4
        /*4094*/ 	.byte	0x04, 0x31
        /*4096*/ 	.short	(.L_29 - .L_28)


	//   ....[0]....
.L_28:
        /*4098*/ 	.word	0x00000480


	//   ....[1]....
        /*409c*/ 	.word	0x00000490


	//   ....[2]....
        /*40a0*/ 	.word	0x000005c0


	//----- nvinfo : EIATTR_COOP_GROUP_MASK_REGIDS
	.align		4
.L_29:
        /*40a4*/ 	.byte	0x04, 0x29
        /*40a6*/ 	.short	(.L_31 - .L_30)


	//   ....[0]....
.L_30:
        /*40a8*/ 	.word	0xffffffff


	//   ....[1]....
        /*40ac*/ 	.word	0xffffffff


	//   ....[2]....
        /*40b0*/ 	.word	0xffffffff


	//   ....[3]....
        /*40b4*/ 	.word	0xffffffff


	//   ....[4]....
        /*40b8*/ 	.word	0xffffffff


	//----- nvinfo : EIATTR_COOP_GROUP_INSTR_OFFSETS
	.align		4
.L_31:
        /*40bc*/ 	.byte	0x04, 0x28
        /*40be*/ 	.short	(.L_33 - .L_32)


	//   ....[0]....
.L_32:
        /*40c0*/ 	.word	0x00000070


	//   ....[1]....
        /*40c4*/ 	.word	0x00000080


	//   ....[2]....
        /*40c8*/ 	.word	0x000001a0


	//   ....[3]....
        /*40cc*/ 	.word	0x000003d0


	//   ....[4]....
        /*40d0*/ 	.word	0x00001060


	//----- nvinfo : EIATTR_REG_RECONFIG
	.align		4
.L_33:
        /*40d4*/ 	.byte	0x01, 0x54
	.zero		2


	//----- nvinfo : EIATTR_SYSCALL_OFFSETS
	.align		4
        /*40d8*/ 	.byte	0x04, 0x46
        /*40da*/ 	.short	(.L_35 - .L_34)


	//   ....[0]....
.L_34:
        /*40dc*/ 	.word	0x00001210


	//----- nvinfo : EIATTR_MBARRIER_INSTR_OFFSETS
	.align		4
.L_35:
        /*40e0*/ 	.byte	0x04, 0x39
        /*40e2*/ 	.short	(.L_37 - .L_36)


	//   ....[0]....
.L_36:
        /*40e4*/ 	.word	0x00000320
        /*40e8*/ 	.word	0x000000ff
        /*40ec*/ 	.word	0x00000000
        /*40f0*/ 	.short	0x0100
        /*40f2*/ 	.byte	0x09
	.zero		1


	//   ....[1]....
        /*40f4*/ 	.word	0x00000330
        /*40f8*/ 	.word	0x000000ff
        /*40fc*/ 	.word	0x00000028
        /*4100*/ 	.short	0x0100
        /*4102*/ 	.byte	0x09
	.zero		1


	//   ....[2]....
        /*4104*/ 	.word	0x00000340
        /*4108*/ 	.word	0x000000ff
        /*410c*/ 	.word	0x00000008
        /*4110*/ 	.short	0x0100
        /*4112*/ 	.byte	0x09
	.zero		1


	//   ....[3]....
        /*4114*/ 	.word	0x00000350
        /*4118*/ 	.word	0x000000ff
        /*411c*/ 	.word	0x00000030
        /*4120*/ 	.short	0x0100
        /*4122*/ 	.byte	0x09
	.zero		1


	//   ....[4]....
        /*4124*/ 	.word	0x00000360
        /*4128*/ 	.word	0x000000ff
        /*412c*/ 	.word	0x00000010
        /*4130*/ 	.short	0x0100
        /*4132*/ 	.byte	0x09
	.zero		1


	//   ....[5]....
        /*4134*/ 	.word	0x00000370
        /*4138*/ 	.word	0x000000ff
        /*413c*/ 	.word	0x00000038
        /*4140*/ 	.short	0x0100
        /*4142*/ 	.byte	0x09
	.zero		1


	//   ....[6]....
        /*4144*/ 	.word	0x00000380
        /*4148*/ 	.word	0x000000ff
        /*414c*/ 	.word	0x00000018
        /*4150*/ 	.short	0x0100
        /*4152*/ 	.byte	0x09
	.zero		1


	//   ....[7]....
        /*4154*/ 	.word	0x00000390
        /*4158*/ 	.word	0x000000ff
        /*415c*/ 	.word	0x00000040
        /*4160*/ 	.short	0x0100
        /*4162*/ 	.byte	0x09
	.zero		1


	//   ....[8]....
        /*4164*/ 	.word	0x000003a0
        /*4168*/ 	.word	0x000000ff
        /*416c*/ 	.word	0x00000020
        /*4170*/ 	.short	0x0100
        /*4172*/ 	.byte	0x09
	.zero		1


	//   ....[9]....
        /*4174*/ 	.word	0x000003b0
        /*4178*/ 	.word	0x000000ff
        /*417c*/ 	.word	0x00000048
        /*4180*/ 	.short	0x0100
        /*4182*/ 	.byte	0x09
	.zero		1


	//   ....[10]....
        /*4184*/ 	.word	0x000005f0
        /*4188*/ 	.word	0x000000ff
        /*418c*/ 	.word	0x00000060
        /*4190*/ 	.short	0x0100
        /*4192*/ 	.byte	0x06
	.zero		1


	//   ....[11]....
        /*4194*/ 	.word	0x00000600
        /*4198*/ 	.word	0x000000ff
        /*419c*/ 	.word	0x00000068
        /*41a0*/ 	.short	0x0100
        /*41a2*/ 	.byte	0x06
	.zero		1


	//   ....[12]....
        /*41a4*/ 	.word	0x000012b0
        /*41a8*/ 	.word	0x00000003
        /*41ac*/ 	.word	0x00000000
        /*41b0*/ 	.short	0x010a
        /*41b2*/ 	.byte	0x3f
	.zero		1


	//   ....[13]....
        /*41b4*/ 	.word	0x000012f0
        /*41b8*/ 	.word	0x00000003
        /*41bc*/ 	.word	0x00000000
        /*41c0*/ 	.short	0x010a
        /*41c2*/ 	.byte	0x3f
	.zero		1


	//   ....[14]....
        /*41c4*/ 	.word	0x00004150
        /*41c8*/ 	.word	0x000000ff
        /*41cc*/ 	.word	0x00000000
        /*41d0*/ 	.short	0x010a
        /*41d2*/ 	.byte	0x08
	.zero		1


	//   ....[15]....
        /*41d4*/ 	.word	0x00004190
        /*41d8*/ 	.word	0x000000ff
        /*41dc*/ 	.word	0x00000000
        /*41e0*/ 	.short	0x010a
        /*41e2*/ 	.byte	0x08
	.zero		1


	//   ....[16]....
        /*41e4*/ 	.word	0x000086c0
        /*41e8*/ 	.word	0x000000ff
        /*41ec*/ 	.word	0x00000000
        /*41f0*/ 	.short	0x0101
        /*41f2*/ 	.byte	0x08
	.zero		1


	//   ....[17]....
        /*41f4*/ 	.word	0x00008880
        /*41f8*/ 	.word	0x00000000
        /*41fc*/ 	.word	0x00000000
        /*4200*/ 	.short	0x0101
        /*4202*/ 	.byte	0x3f
	.zero		1


	//   ....[18]....
        /*4204*/ 	.word	0x00022510
        /*4208*/ 	.word	0x0000000e
        /*420c*/ 	.word	0x00000028
        /*4210*/ 	.short	0x010a
        /*4212*/ 	.byte	0x3f
	.zero		1


	//   ....[19]....
        /*4214*/ 	.word	0x00022870
        /*4218*/ 	.word	0x00000002
        /*421c*/ 	.word	0x00000068
        /*4220*/ 	.short	0x0101
        /*4222*/ 	.byte	0x3f
	.zero		1


	//   ....[20]....
        /*4224*/ 	.word	0x00023040
        /*4228*/ 	.word	0x00000004
        /*422c*/ 	.word	0x00000000
        /*4230*/ 	.short	0x010a
        /*4232*/ 	.byte	0x3f
	.zero		1


	//   ....[21]....
        /*4234*/ 	.word	0x000230d0
        /*4238*/ 	.word	0x00000003
        /*423c*/ 	.word	0x00000000
        /*4240*/ 	.short	0x010a
        /*4242*/ 	.byte	0x3f
	.zero		1


	//   ....[22]....
        /*4244*/ 	.word	0x00023160
        /*4248*/ 	.word	0x00000003
        /*424c*/ 	.word	0x00000000
        /*4250*/ 	.short	0x010a
        /*4252*/ 	.byte	0x3f
	.zero		1


	//   ....[23]....
        /*4254*/ 	.word	0x000231f0
        /*4258*/ 	.word	0x00000003
        /*425c*/ 	.word	0x00000000
        /*4260*/ 	.short	0x010a
        /*4262*/ 	.byte	0x3f
	.zero		1


	//   ....[24]....
        /*4264*/ 	.word	0x00023280
        /*4268*/ 	.word	0x00000003
        /*426c*/ 	.word	0x00000000
        /*4270*/ 	.short	0x010a
        /*4272*/ 	.byte	0x3f
	.zero		1


	//   ....[25]....
        /*4274*/ 	.word	0x000232e0
        /*4278*/ 	.word	0x00000003
        /*427c*/ 	.word	0x00000000
        /*4280*/ 	.short	0x010a
        /*4282*/ 	.byte	0x3f
	.zero		1


	//   ....[26]....
        /*4284*/ 	.word	0x00023340
        /*4288*/ 	.word	0x00000006
        /*428c*/ 	.word	0x00000000
        /*4290*/ 	.short	0x010a
        /*4292*/ 	.byte	0x3f
	.zero		1


	//   ....[27]....
        /*4294*/ 	.word	0x00023410
        /*4298*/ 	.word	0x0000000e
        /*429c*/ 	.word	0x00000028
        /*42a0*/ 	.short	0x010a
        /*42a2*/ 	.byte	0x3f
	.zero		1


	//   ....[28]....
        /*42a4*/ 	.word	0x000234e0
        /*42a8*/ 	.word	0x00000004
        /*42ac*/ 	.word	0x00000000
        /*42b0*/ 	.short	0x010a
        /*42b2*/ 	.byte	0x3f
	.zero		1


	//   ....[29]....
        /*42b4*/ 	.word	0x00023530
        /*42b8*/ 	.word	0x00000003
        /*42bc*/ 	.word	0x00000000
        /*42c0*/ 	.short	0x010a
        /*42c2*/ 	.byte	0x3f
	.zero		1


	//   ....[30]....
        /*42c4*/ 	.word	0x00023580
        /*42c8*/ 	.word	0x00000003
        /*42cc*/ 	.word	0x00000000
        /*42d0*/ 	.short	0x010a
        /*42d2*/ 	.byte	0x3f
	.zero		1


	//   ....[31]....
        /*42d4*/ 	.word	0x000235d0
        /*42d8*/ 	.word	0x00000003
        /*42dc*/ 	.word	0x00000000
        /*42e0*/ 	.short	0x010a
        /*42e2*/ 	.byte	0x3f
	.zero		1


	//----- nvinfo : EIATTR_NUM_MBARRIERS
	.align		4
.L_37:
        /*42e4*/ 	.byte	0x03, 0x38
        /*42e6*/ 	.short	0x000c


	//----- nvinfo : EIATTR_EXIT_INSTR_OFFSETS
	.align		4
        /*42e8*/ 	.byte	0x04, 0x1c
        /*42ea*/ 	.short	(.L_39 - .L_38)


	//   ....[0]....
.L_38:
        /*42ec*/ 	.word	0x00000660


	//   ....[1]....
        /*42f0*/ 	.word	0x00000f80


	//   ....[2]....
        /*42f4*/ 	.word	0x00021b30


	//   ....[3]....
        /*42f8*/ 	.word	0x000221a0


	//   ....[4]....
        /*42fc*/ 	.word	0x000232d0


	//----- nvinfo : EIATTR_MAX_THREADS
	.align		4
.L_39:
        /*4300*/ 	.byte	0x04, 0x05
        /*4302*/ 	.short	(.L_41 - .L_40)
.L_40:
        /*4304*/ 	.word	0x00000180
        /*4308*/ 	.word	0x00000001
        /*430c*/ 	.word	0x00000001


	//----- nvinfo : EIATTR_CRS_STACK_SIZE
	.align		4
.L_41:
        /*4310*/ 	.byte	0x04, 0x1e
        /*4312*/ 	.short	(.L_43 - .L_42)
.L_42:
        /*4314*/ 	.word	0x00000000


	//----- nvinfo : EIATTR_CBANK_PARAM_SIZE
	.align		4
.L_43:
        /*4318*/ 	.byte	0x03, 0x19
        /*431a*/ 	.short	0x0470


	//----- nvinfo : EIATTR_PARAM_CBANK
	.align		4
        /*431c*/ 	.byte	0x04, 0x0a
        /*431e*/ 	.short	(.L_45 - .L_44)
	.align		4
.L_44:
        /*4320*/ 	.word	index@(.nv.constant0._ZN7cutlass13device_kernelINS_4gemm6kernel13GemmUniversalIN4cute5tupleIJiiiiEEENS1_10collective13CollectiveMmaINS1_34MainloopSm90TmaGmmaWarpSpecializedILi5ENS5_IJNS4_1CILi1EEESB_SB_EEENS1_35KernelTmaWarpSpecializedCooperativeEEENS5_IJNSA_ILi384EEENSA_ILi256EEENSA_ILi32EEEEEENS_10bfloat16_tENS5_IJlSB_lEEESJ_SK_NS4_8TiledMMAINS4_8MMA_AtomIJNS4_4SM904GMMA28MMA_64x256x16_F32BF16BF16_SSILNSO_5MajorE0ELSQ_0ELNSO_7ScaleInE1ELSR_1EEEEEENS4_6LayoutINS5_IJNSA_ILi2EEESB_SB_EEENS5_IJSB_NSA_ILi0EEESX_EEEEENS5_IJNS4_10UnderscoreES10_S10_EEEEENS4_13SM90_TMA_LOADENS4_14ComposedLayoutINS4_7SwizzleILi2ELi4ELi3EEENS4_18smem_ptr_flag_bitsILi16EEENSU_INS5_IJNSA_ILi8EEESH_EEENS5_IJSH_SB_EEEEEEEvNS4_8identityES13_S1D_vS1E_EENS_8epilogue10collective6detail29Sm90TmaWarpSpecializedAdapterINS1H_15DefaultEpilogueISJ_SK_SK_NS1G_6thread17LinearCombinationISJ_Li1EffLNS1L_9ScaleType4KindE0ELNS_15FloatRoundStyleE2ESJ_EENS1_15EpilogueDefaultEEEEEvvEEEEvNT_6ParamsE)
        /*4324*/ 	.short	0x0210
        /*4326*/ 	.short	0x0470


	//----- nvinfo : EIATTR_SW_WAR
	.align		4
.L_45:
        /*4328*/ 	.byte	0x04, 0x36
        /*432a*/ 	.short	(.L_47 - .L_46)
.L_46:
        /*432c*/ 	.word	0x00000008
.L_47:


//--------------------- .nv.callgraph             --------------------------
	.section	.nv.callgraph,"",@"SHT_CUDA_CALLGRAPH"
	.align	4
	.sectionentsize	8
	.align		4
        /*0000*/ 	.word	0x00000000
	.align		4
        /*0004*/ 	.word	0xffffffff
	.align		4
        /*0008*/ 	.word	index@(_ZN7cutlass13device_kernelINS_4gemm6kernel13GemmUniversalIN4cute5tupleIJiiiiEEENS1_10collective13CollectiveMmaINS1_34MainloopSm90TmaGmmaWarpSpecializedILi5ENS5_IJNS4_1CILi1EEESB_SB_EEENS1_35KernelTmaWarpSpecializedCooperativeEEENS5_IJNSA_ILi384EEENSA_ILi256EEENSA_ILi32EEEEEENS_10bfloat16_tENS5_IJlSB_lEEESJ_SK_NS4_8TiledMMAINS4_8MMA_AtomIJNS4_4SM904GMMA28MMA_64x256x16_F32BF16BF16_SSILNSO_5MajorE0ELSQ_0ELNSO_7ScaleInE1ELSR_1EEEEEENS4_6LayoutINS5_IJNSA_ILi2EEESB_SB_EEENS5_IJSB_NSA_ILi0EEESX_EEEEENS5_IJNS4_10UnderscoreES10_S10_EEEEENS4_13SM90_TMA_LOADENS4_14ComposedLayoutINS4_7SwizzleILi2ELi4ELi3EEENS4_18smem_ptr_flag_bitsILi16EEENSU_INS5_IJNSA_ILi8EEESH_EEENS5_IJSH_SB_EEEEEEEvNS4_8identityES13_S1D_vS1E_EENS_8epilogue10collective6detail29Sm90TmaWarpSpecializedAdapterINS1H_15DefaultEpilogueISJ_SK_SK_NS1G_6thread17LinearCombinationISJ_Li1EffLNS1L_9ScaleType4KindE0ELNS_15FloatRoundStyleE2ESJ_EENS1_15EpilogueDefaultEEEEEvvEEEEvNT_6ParamsE)
	.align		4
        /*000c*/ 	.word	index@(__assertfail)
	.align		4
        /*0010*/ 	.word	0x00000000
	.align		4
        /*0014*/ 	.word	0xfffffffe
	.align		4
        /*0018*/ 	.word	0x00000000
	.align		4
        /*001c*/ 	.word	0xfffffffd
	.align		4
        /*0020*/ 	.word	0x00000000
	.align		4
        /*0024*/ 	.word	0xfffffffc


//--------------------- .nv.constant4             --------------------------
	.section	.nv.constant4,"a",@progbits
	.align	8
	.align		8
.nv.constant4:
        /*0000*/ 	.dword	__assertfail
	.align		8
        /*0008*/ 	.dword	__unnamed_1
	.align		8
        /*0010*/ 	.dword	_ZN39_INTERNAL_26c84f4c_4_k_cu_9157dc6e_93624cuda3std3__45__cpo5beginE
	.align		8
        /*0018*/ 	.dword	_ZN39_INTERNAL_26c84f4c_4_k_cu_9157dc6e_93624cuda3std3__45__cpo3endE
	.align		8
        /*0020*/ 	.dword	_ZN39_INTERNAL_26c84f4c_4_k_cu_9157dc6e_93624cuda3std3__45__cpo6cbeginE
	.align		8
        /*0028*/ 	.dword	_ZN39_INTERNAL_26c84f4c_4_k_cu_9157dc6e_93624cuda3std3__45__cpo4cendE
	.align		8
        /*0030*/ 	.dword	_ZN39_INTERNAL_26c84f4c_4_k_cu_9157dc6e_93624cuda3std3__441_GLOBAL__N__26c84f4c_4_k_cu_9157dc6e_93626ignoreE
	.align		8
        /*0038*/ 	.dword	_ZN39_INTERNAL_26c84f4c_4_k_cu_9157dc6e_93624cuda3std3__419piecewise_constructE
	.align		8
        /*0040*/ 	.dword	_ZN39_INTERNAL_26c84f4c_4_k_cu_9157dc6e_93624cuda3std3__48in_placeE
	.align		8
        /*0048*/ 	.dword	_ZN39_INTERNAL_26c84f4c_4_k_cu_9157dc6e_93624cuda3std6ranges3__45__cpo4swapE
	.align		8
        /*0050*/ 	.dword	_ZN39_INTERNAL_26c84f4c_4_k_cu_9157dc6e_93624cuda3std6ranges3__45__cpo9iter_moveE
	.align		8
        /*0058*/ 	.dword	_ZN39_INTERNAL_26c84f4c_4_k_cu_9157dc6e_93624cute7productE
	.align		8
        /*0060*/ 	.dword	_ZN39_INTERNAL_26c84f4c_4_k_cu_9157dc6e_93624cute1_E
	.align		8
        /*0068*/ 	.dword	$str$22
	.align		8
        /*0070*/ 	.dword	$str$23


//--------------------- .text._ZN7cutlass13device_kernelINS_4gemm6kernel13GemmUniversalIN4cute5tupleIJiiiiEEENS1_10collective13CollectiveMmaINS1_34MainloopSm90TmaGmmaWarpSpecializedILi5ENS5_IJNS4_1CILi1EEESB_SB_EEENS1_35KernelTmaWarpSpecializedCooperativeEEENS5_IJNSA_ILi384EEENSA_ILi256EEENSA_ILi32EEEEEENS_10bfloat16_tENS5_IJlSB_lEEESJ_SK_NS4_8TiledMMAINS4_8MMA_AtomIJNS4_4SM904GMMA28MMA_64x256x16_F32BF16BF16_SSILNSO_5MajorE0ELSQ_0ELNSO_7ScaleInE1ELSR_1EEEEEENS4_6LayoutINS5_IJNSA_ILi2EEESB_SB_EEENS5_IJSB_NSA_ILi0EEESX_EEEEENS5_IJNS4_10UnderscoreES10_S10_EEEEENS4_13SM90_TMA_LOADENS4_14ComposedLayoutINS4_7SwizzleILi2ELi4ELi3EEENS4_18smem_ptr_flag_bitsILi16EEENSU_INS5_IJNSA_ILi8EEESH_EEENS5_IJSH_SB_EEEEEEEvNS4_8identityES13_S1D_vS1E_EENS_8epilogue10collective6detail29Sm90TmaWarpSpecializedAdapterINS1H_15DefaultEpilogueISJ_SK_SK_NS1G_6thread17LinearCombinationISJ_Li1EffLNS1L_9ScaleType4KindE0ELNS_15FloatRoundStyleE2ESJ_EENS1_15EpilogueDefaultEEEEEvvEEEEvNT_6ParamsE --------------------------
	.section	.text._ZN7cutlass13device_kernelINS_4gemm6kernel13GemmUniversalIN4cute5tupleIJiiiiEEENS1_10collective13CollectiveMmaINS1_34MainloopSm90TmaGmmaWarpSpecializedILi5ENS5_IJNS4_1CILi1EEESB_SB_EEENS1_35KernelTmaWarpSpecializedCooperativeEEENS5_IJNSA_ILi384EEENSA_ILi256EEENSA_ILi32EEEEEENS_10bfloat16_tENS5_IJlSB_lEEESJ_SK_NS4_8TiledMMAINS4_8MMA_AtomIJNS4_4SM904GMMA28MMA_64x256x16_F32BF16BF16_SSILNSO_5MajorE0ELSQ_0ELNSO_7ScaleInE1ELSR_1EEEEEENS4_6LayoutINS5_IJNSA_ILi2EEESB_SB_EEENS5_IJSB_NSA_ILi0EEESX_EEEEENS5_IJNS4_10UnderscoreES10_S10_EEEEENS4_13SM90_TMA_LOADENS4_14ComposedLayoutINS4_7SwizzleILi2ELi4ELi3EEENS4_18smem_ptr_flag_bitsILi16EEENSU_INS5_IJNSA_ILi8EEESH_EEENS5_IJSH_SB_EEEEEEEvNS4_8identityES13_S1D_vS1E_EENS_8epilogue10collective6detail29Sm90TmaWarpSpecializedAdapterINS1H_15DefaultEpilogueISJ_SK_SK_NS1G_6thread17LinearCombinationISJ_Li1EffLNS1L_9ScaleType4KindE0ELNS_15FloatRoundStyleE2ESJ_EENS1_15EpilogueDefaultEEEEEvvEEEEvNT_6ParamsE,"ax",@progbits
	.align	128
.text._ZN7cutlass13device_kernelINS_4gemm6kernel13GemmUniversalIN4cute5tupleIJiiiiEEENS1_10collective13CollectiveMmaINS1_34MainloopSm90TmaGmmaWarpSpecializedILi5ENS5_IJNS4_1CILi1EEESB_SB_EEENS1_35KernelTmaWarpSpecializedCooperativeEEENS5_IJNSA_ILi384EEENSA_ILi256EEENSA_ILi32EEEEEENS_10bfloat16_tENS5_IJlSB_lEEESJ_SK_NS4_8TiledMMAINS4_8MMA_AtomIJNS4_4SM904GMMA28MMA_64x256x16_F32BF16BF16_SSILNSO_5MajorE0ELSQ_0ELNSO_7ScaleInE1ELSR_1EEEEEENS4_6LayoutINS5_IJNSA_ILi2EEESB_SB_EEENS5_IJSB_NSA_ILi0EEESX_EEEEENS5_IJNS4_10UnderscoreES10_S10_EEEEENS4_13SM90_TMA_LOADENS4_14ComposedLayoutINS4_7SwizzleILi2ELi4ELi3EEENS4_18smem_ptr_flag_bitsILi16EEENSU_INS5_IJNSA_ILi8EEESH_EEENS5_IJSH_SB_EEEEEEEvNS4_8identityES13_S1D_vS1E_EENS_8epilogue10collective6detail29Sm90TmaWarpSpecializedAdapterINS1H_15DefaultEpilogueISJ_SK_SK_NS1G_6thread17LinearCombinationISJ_Li1EffLNS1L_9ScaleType4KindE0ELNS_15FloatRoundStyleE2ESJ_EENS1_15EpilogueDefaultEEEEEvvEEEEvNT_6ParamsE:
        .type           _ZN7cutlass13device_kernelINS_4gemm6kernel13GemmUniversalIN4cute5tupleIJiiiiEEENS1_10collective13CollectiveMmaINS1_34MainloopSm90TmaGmmaWarpSpecializedILi5ENS5_IJNS4_1CILi1EEESB_SB_EEENS1_35KernelTmaWarpSpecializedCooperativeEEENS5_IJNSA_ILi384EEENSA_ILi256EEENSA_ILi32EEEEEENS_10bfloat16_tENS5_IJlSB_lEEESJ_SK_NS4_8TiledMMAINS4_8MMA_AtomIJNS4_4SM904GMMA28MMA_64x256x16_F32BF16BF16_SSILNSO_5MajorE0ELSQ_0ELNSO_7ScaleInE1ELSR_1EEEEEENS4_6LayoutINS5_IJNSA_ILi2EEESB_SB_EEENS5_IJSB_NSA_ILi0EEESX_EEEEENS5_IJNS4_10UnderscoreES10_S10_EEEEENS4_13SM90_TMA_LOADENS4_14ComposedLayoutINS4_7SwizzleILi2ELi4ELi3EEENS4_18smem_ptr_flag_bitsILi16EEENSU_INS5_IJNSA_ILi8EEESH_EEENS5_IJSH_SB_EEEEEEEvNS4_8identityES13_S1D_vS1E_EENS_8epilogue10collective6detail29Sm90TmaWarpSpecializedAdapterINS1H_15DefaultEpilogueISJ_SK_SK_NS1G_6thread17LinearCombinationISJ_Li1EffLNS1L_9ScaleType4KindE0ELNS_15FloatRoundStyleE2ESJ_EENS1_15EpilogueDefaultEEEEEvvEEEEvNT_6ParamsE,@function
        .size           _ZN7cutlass13device_kernelINS_4gemm6kernel13GemmUniversalIN4cute5tupleIJiiiiEEENS1_10collective13CollectiveMmaINS1_34MainloopSm90TmaGmmaWarpSpecializedILi5ENS5_IJNS4_1CILi1EEESB_SB_EEENS1_35KernelTmaWarpSpecializedCooperativeEEENS5_IJNSA_ILi384EEENSA_ILi256EEENSA_ILi32EEEEEENS_10bfloat16_tENS5_IJlSB_lEEESJ_SK_NS4_8TiledMMAINS4_8MMA_AtomIJNS4_4SM904GMMA28MMA_64x256x16_F32BF16BF16_SSILNSO_5MajorE0ELSQ_0ELNSO_7ScaleInE1ELSR_1EEEEEENS4_6LayoutINS5_IJNSA_ILi2EEESB_SB_EEENS5_IJSB_NSA_ILi0EEESX_EEEEENS5_IJNS4_10UnderscoreES10_S10_EEEEENS4_13SM90_TMA_LOADENS4_14ComposedLayoutINS4_7SwizzleILi2ELi4ELi3EEENS4_18smem_ptr_flag_bitsILi16EEENSU_INS5_IJNSA_ILi8EEESH_EEENS5_IJSH_SB_EEEEEEEvNS4_8identityES13_S1D_vS1E_EENS_8epilogue10collective6detail29Sm90TmaWarpSpecializedAdapterINS1H_15DefaultEpilogueISJ_SK_SK_NS1G_6thread17LinearCombinationISJ_Li1EffLNS1L_9ScaleType4KindE0ELNS_15FloatRoundStyleE2ESJ_EENS1_15EpilogueDefaultEEEEEvvEEEEvNT_6ParamsE,(.L_x_336 - _ZN7cutlass13device_kernelINS_4gemm6kernel13GemmUniversalIN4cute5tupleIJiiiiEEENS1_10collective13CollectiveMmaINS1_34MainloopSm90TmaGmmaWarpSpecializedILi5ENS5_IJNS4_1CILi1EEESB_SB_EEENS1_35KernelTmaWarpSpecializedCooperativeEEENS5_IJNSA_ILi384EEENSA_ILi256EEENSA_ILi32EEEEEENS_10bfloat16_tENS5_IJlSB_lEEESJ_SK_NS4_8TiledMMAINS4_8MMA_AtomIJNS4_4SM904GMMA28MMA_64x256x16_F32BF16BF16_SSILNSO_5MajorE0ELSQ_0ELNSO_7ScaleInE1ELSR_1EEEEEENS4_6LayoutINS5_IJNSA_ILi2EEESB_SB_EEENS5_IJSB_NSA_ILi0EEESX_EEEEENS5_IJNS4_10UnderscoreES10_S10_EEEEENS4_13SM90_TMA_LOADENS4_14ComposedLayoutINS4_7SwizzleILi2ELi4ELi3EEENS4_18smem_ptr_flag_bitsILi16EEENSU_INS5_IJNSA_ILi8EEESH_EEENS5_IJSH_SB_EEEEEEEvNS4_8identityES13_S1D_vS1E_EENS_8epilogue10collective6detail29Sm90TmaWarpSpecializedAdapterINS1H_15DefaultEpilogueISJ_SK_SK_NS1G_6thread17LinearCombinationISJ_Li1EffLNS1L_9ScaleType4KindE0ELNS_15FloatRoundStyleE2ESJ_EENS1_15EpilogueDefaultEEEEEvvEEEEvNT_6ParamsE)
        .other          _ZN7cutlass13device_kernelINS_4gemm6kernel13GemmUniversalIN4cute5tupleIJiiiiEEENS1_10collective13CollectiveMmaINS1_34MainloopSm90TmaGmmaWarpSpecializedILi5ENS5_IJNS4_1CILi1EEESB_SB_EEENS1_35KernelTmaWarpSpecializedCooperativeEEENS5_IJNSA_ILi384EEENSA_ILi256EEENSA_ILi32EEEEEENS_10bfloat16_tENS5_IJlSB_lEEESJ_SK_NS4_8TiledMMAINS4_8MMA_AtomIJNS4_4SM904GMMA28MMA_64x256x16_F32BF16BF16_SSILNSO_5MajorE0ELSQ_0ELNSO_7ScaleInE1ELSR_1EEEEEENS4_6LayoutINS5_IJNSA_ILi2EEESB_SB_EEENS5_IJSB_NSA_ILi0EEESX_EEEEENS5_IJNS4_10UnderscoreES10_S10_EEEEENS4_13SM90_TMA_LOADENS4_14ComposedLayoutINS4_7SwizzleILi2ELi4ELi3EEENS4_18smem_ptr_flag_bitsILi16EEENSU_INS5_IJNSA_ILi8EEESH_EEENS5_IJSH_SB_EEEEEEEvNS4_8identityES13_S1D_vS1E_EENS_8epilogue10collective6detail29Sm90TmaWarpSpecializedAdapterINS1H_15DefaultEpilogueISJ_SK_SK_NS1G_6thread17LinearCombinationISJ_Li1EffLNS1L_9ScaleType4KindE0ELNS_15FloatRoundStyleE2ESJ_EENS1_15EpilogueDefaultEEEEEvvEEEEvNT_6ParamsE,@"STO_CUDA_ENTRY STV_DEFAULT"
_ZN7cutlass13device_kernelINS_4gemm6kernel13GemmUniversalIN4cute5tupleIJiiiiEEENS1_10collective13CollectiveMmaINS1_34MainloopSm90TmaGmmaWarpSpecializedILi5ENS5_IJNS4_1CILi1EEESB_SB_EEENS1_35KernelTmaWarpSpecializedCooperativeEEENS5_IJNSA_ILi384EEENSA_ILi256EEENSA_ILi32EEEEEENS_10bfloat16_tENS5_IJlSB_lEEESJ_SK_NS4_8TiledMMAINS4_8MMA_AtomIJNS4_4SM904GMMA28MMA_64x256x16_F32BF16BF16_SSILNSO_5MajorE0ELSQ_0ELNSO_7ScaleInE1ELSR_1EEEEEENS4_6LayoutINS5_IJNSA_ILi2EEESB_SB_EEENS5_IJSB_NSA_ILi0EEESX_EEEEENS5_IJNS4_10UnderscoreES10_S10_EEEEENS4_13SM90_TMA_LOADENS4_14ComposedLayoutINS4_7SwizzleILi2ELi4ELi3EEENS4_18smem_ptr_flag_bitsILi16EEENSU_INS5_IJNSA_ILi8EEESH_EEENS5_IJSH_SB_EEEEEEEvNS4_8identityES13_S1D_vS1E_EENS_8epilogue10collective6detail29Sm90TmaWarpSpecializedAdapterINS1H_15DefaultEpilogueISJ_SK_SK_NS1G_6thread17LinearCombinationISJ_Li1EffLNS1L_9ScaleType4KindE0ELNS_15FloatRoundStyleE2ESJ_EENS1_15EpilogueDefaultEEEEEvvEEEEvNT_6ParamsE:
[----:B------:R-:W0:Y:S02]  /*0000*/  LDC R1, c[0x0][0x28] ;  /* 0x00000a00ff017b82 */ /* 0x000e240000000800 */
[----:B0-----:R-:W-:Y:S01]  /*0010*/  VIADD R1, R1, 0xfffff540 ;  /* 0xfffff54001017836 */ /* 0x001fe20000000000 */
[----:B------:R-:W0:Y:S01]  /*0020*/  S2R R2, SR_TID.X ;  /* 0x0000000000027919 */ /* 0x000e220000002100 */
[----:B------:R-:W-:Y:S01]  /*0030*/  ELECT P0, URZ, PT ;  /* 0x00000000003f782f */ /* 0x000fe20003800000 */
[----:B------:R-:W-:Y:S01]  /*0040*/  BSSY B0, `(.L_x_0) ;  /* 0x0000015000007945 */ /* 0x000fe20003800000 */
[--C-:B0-----:R-:W-:Y:S02]  /*0050*/  SHF.R.U32.HI R0, RZ, 0x5, R2.reuse ;  /* 0x00000005ff007819 */ /* 0x101fe40000011602 */
[----:B------:R-:W-:-:S03]  /*0060*/  SHF.R.U32.HI R2, RZ, 0x7, R2 ;  /* 0x00000007ff027819 */ /* 0x000fc60000011602 */
[----:B------:R-:W0:Y:S04]  /*0070*/  SHFL.IDX PT, R3, R0, RZ, 0x1f ;  /* 0x00001fff00037589 */ /* 0x000e2800000e0000 */
[----:B------:R-:W1:Y:S01]  /*0080*/  SHFL.IDX PT, R2, R2, RZ, 0x1f ;  /* 0x00001fff02027589 */ /* 0x000e6200000e0000 */
[----:B0-----:R-:W-:Y:S02]  /*0090*/  R2UR UR4, R3 ;  /* 0x00000000030472ca */ /* 0x001fe400000e0000 */
[----:B-1----:R-:W-:-:S11]  /*00a0*/  R2UR UR6, R2 ;  /* 0x00000000020672ca */ /* 0x002fd600000e0000 */
[----:B------:R-:W-:Y:S02]  /*00b0*/  USHF.R.S32.HI UR5, URZ, 0x1f, UR4 ;  /* 0x0000001f3f057899 */ /* 0x000fe40008011404 */
[----:B------:R-:W-:Y:S02]  /*00c0*/  ISETP.NE.OR P0, PT, RZ, UR4, !P0 ;  /* 0x00000004ff007c0c */ /* 0x000fe4000c705670 */
[----:B------:R-:W-:-:S04]  /*00d0*/  ULEA.HI UR5, UR5, UR4, URZ, 0x2 ;  /* 0x0000000405057291 */ /* 0x000fc8000f8f103f */
[----:B------:R-:W-:-:S04]  /*00e0*/  ULOP3.LUT UR5, UR5, 0xfffffffc, URZ, 0xc0, !UPT ;  /* 0xfffffffc05057892 */ /* 0x000fc8000f8ec03f */
[----:B------:R-:W-:-:S03]  /*00f0*/  UIADD3 UR8, UR4, -UR5, URZ ;  /* 0x8000000504087290 */ /* 0x000fc6000fffe03f */
[----:B------:R-:W-:Y:S09]  /*0100*/  @P0 BRA `(.L_x_1) ;  /* 0x0000000000200947 */ /* 0x000ff20003800000 */
[----:B------:R-:W-:Y:S02]  /*0110*/  ULDC.64 UR4, c[0x0][0x198] ;  /* 0x0000660000047ab9 */ /* 0x000fe40000000a00 */
[----:B------:R-:W-:Y:S02]  /*0120*/  UIADD3 UR10, UP0, UR4, 0xf0, URZ ;  /* 0x000000f0040a7890 */ /* 0x000fe4000ff1e03f */
[----:B------:R-:W-:Y:S02]  /*0130*/  UIADD3 UR4, UP1, UR4, 0x1f0, URZ ;  /* 0x000001f004047890 */ /* 0x000fe4000ff3e03f */
[----:B------:R-:W-:Y:S02]  /*0140*/  UIADD3.X UR11, URZ, UR5, URZ, UP0, !UPT ;  /* 0x000000053f0b7290 */ /* 0x000fe400087fe43f */
[----:B------:R-:W-:-:S07]  /*0150*/  UIADD3.X UR5, URZ, UR5, URZ, UP1, !UPT ;  /* 0x000000053f057290 */ /* 0x000fce0008ffe43f */
[----:B------:R0:W-:Y:S02]  /*0160*/  UTMACCTL.PF [UR10] ;  /* 0x000000000a0079b9 */ /* 0x0001e40008040000 */
[----:B------:R0:W-:Y:S02]  /*0170*/  UTMACCTL.PF [UR4] ;  /* 0x00000000040079b9 */ /* 0x0001e40008040000 */
[----:B0-----:R-:W-:Y:S01]  /*0180*/  NOP ;  /* 0x0000000000007918 */ /* 0x001fe20000000000 */
.L_x_1:
[----:B------:R-:W-:Y:S05]  /*0190*/  BSYNC B0 ;  /* 0x0000000000007941 */ /* 0x000fea0003800000 */
.L_x_0:
[----:B------:R-:W0:Y:S01]  /*01a0*/  SHFL.IDX PT, R2, R0, RZ, 0x1f ;  /* 0x00001fff00027589 */ /* 0x000e2200000e0000 */
[----:B------:R-:W-:Y:S01]  /*01b0*/  UISETP.NE.AND UP0, UPT, UR8, 0x3, UPT ;  /* 0x000000030800788c */ /* 0x000fe2000bf05270 */
[----:B------:R-:W-:Y:S01]  /*01c0*/  ISETP.NE.AND P1, PT, RZ, UR6, PT ;  /* 0x00000006ff007c0c */ /* 0x000fe2000bf25270 */
[----:B------:R-:W-:Y:S02]  /*01d0*/  UIADD3 UR10, UR6, -0x1, URZ ;  /* 0xffffffff060a7890 */ /* 0x000fe4000fffe03f */
[----:B------:R-:W-:Y:S02]  /*01e0*/  UISETP.EQ.OR UP0, UPT, UR8, URZ, !UP0 ;  /* 0x0000003f0800728c */ /* 0x000fe4000c702670 */
[----:B------:R-:W-:Y:S02]  /*01f0*/  UISETP.GE.U32.AND UP1, UPT, UR10, 0x2, UPT ;  /* 0x000000020a00788c */ /* 0x000fe4000bf26070 */
[----:B------:R-:W-:-:S04]  /*0200*/  UISETP.EQ.AND UP0, UPT, UR6, URZ, UP0 ;  /* 0x0000003f0600728c */ /* 0x000fc80008702270 */
[----:B------:R-:W-:-:S04]  /*0210*/  USEL UR40, URZ, 0x1, !UP0 ;  /* 0x000000013f287887 */ /* 0x000fc8000c000000 */
[----:B------:R-:W-:Y:S01]  /*0220*/  USEL UR40, UR40, 0x2, UP1 ;  /* 0x0000000228287887 */ /* 0x000fe20008800000 */
[----:B0-----:R-:W-:-:S13]  /*0230*/  ISETP.NE.AND P0, PT, R2, RZ, PT ;  /* 0x000000ff0200720c */ /* 0x001fda0003f05270 */
[----:B------:R-:W-:Y:S05]  /*0240*/  @P0 BRA `(.L_x_2) ;  /* 0x0000000000600947 */ /* 0x000fea0003800000 */
[----:B------:R-:W0:Y:S01]  /*0250*/  S2UR UR9, SR_CgaCtaId ;  /* 0x00000000000979c3 */ /* 0x000e220000008800 */
[----:B------:R-:W-:Y:S01]  /*0260*/  UMOV UR4, 0x400 ;  /* 0x0000040000047882 */ /* 0x000fe20000000000 */
[----:B------:R-:W-:Y:S01]  /*0270*/  UMOV UR5, 0x1 ;  /* 0x0000000100057882 */ /* 0x000fe20000000000 */
[----:B------:R-:W-:Y:S01]  /*0280*/  UMOV UR6, 0x100 ;  /* 0x0000010000067882 */ /* 0x000fe20000000000 */
[----:B------:R-:W-:Y:S01]  /*0290*/  ELECT P0, URZ, PT ;  /* 0x00000000003f782f */ /* 0x000fe20003800000 */
[----:B------:R-:W-:-:S04]  /*02a0*/  UIADD3 UR6, -UR6, 0x100000, URZ ;  /* 0x0010000006067890 */ /* 0x000fc8000fffe13f */
[----:B------:R-:W-:Y:S02]  /*02b0*/  USHF.L.U32 UR7, UR6, 0xb, URZ ;  /* 0x0000000b06077899 */ /* 0x000fe4000800063f */
[----:B------:R-:W-:Y:S02]  /*02c0*/  USHF.L.U32 UR6, UR6, 0x1, URZ ;  /* 0x0000000106067899 */ /* 0x000fe4000800063f */
[----:B0-----:R-:W-:Y:S02]  /*02d0*/  ULEA UR9, UR9, UR4, 0x18 ;  /* 0x0000000409097291 */ /* 0x001fe4000f8ec03f */
[----:B------:R-:W-:-:S04]  /*02e0*/  UIADD3 UR4, -UR5, 0x100000, URZ ;  /* 0x0010000005047890 */ /* 0x000fc8000fffe13f */
[----:B------:R-:W-:Y:S02]  /*02f0*/  USHF.L.U32 UR5, UR4, 0xb, URZ ;  /* 0x0000000b04057899 */ /* 0x000fe4000800063f */
[----:B------:R-:W-:Y:S01]  /*0300*/  USHF.L.U32 UR4, UR4, 0x1, URZ ;  /* 0x0000000104047899 */ /* 0x000fe2000800063f */
[----:B------:R-:W0:Y:S11]  /*0310*/  FENCE.VIEW.ASYNC.S ;  /* 0x00000000000073c6 */ /* 0x000e360000000000 */
[----:B0-----:R0:W1:Y:S01]  /*0320*/  SYNCS.EXCH.64 URZ, [UR9], UR4 ;  /* 0x00000004093f75b2 */ /* 0x0010620008000100 */
[----:B------:R0:W2:Y:S01]  /*0330*/  SYNCS.EXCH.64 URZ, [UR9+0x28], UR6 ;  /* 0x00002806093f75b2 */ /* 0x0000a20008000100 */
[----:B------:R0:W3:Y:S01]  /*0340*/  SYNCS.EXCH.64 URZ, [UR9+0x8], UR4 ;  /* 0x00000804093f75b2 */ /* 0x0000e20008000100 */
[----:B------:R0:W4:Y:S01]  /*0350*/  SYNCS.EXCH.64 URZ, [UR9+0x30], UR6 ;  /* 0x00003006093f75b2 */ /* 0x0001220008000100 */
[----:B------:R0:W0:Y:S01]  /*0360*/  SYNCS.EXCH.64 URZ, [UR9+0x10], UR4 ;  /* 0x00001004093f75b2 */ /* 0x0000220008000100 */
[----:B------:R0:W0:Y:S01]  /*0370*/  SYNCS.EXCH.64 URZ, [UR9+0x38], UR6 ;  /* 0x00003806093f75b2 */ /* 0x0000220008000100 */
[----:B------:R0:W0:Y:S01]  /*0380*/  SYNCS.EXCH.64 URZ, [UR9+0x18], UR4 ;  /* 0x00001804093f75b2 */ /* 0x0000220008000100 */
[----:B------:R0:W0:Y:S01]  /*0390*/  SYNCS.EXCH.64 URZ, [UR9+0x40], UR6 ;  /* 0x00004006093f75b2 */ /* 0x0000220008000100 */
[----:B------:R0:W0:Y:S01]  /*03a0*/  SYNCS.EXCH.64 URZ, [UR9+0x20], UR4 ;  /* 0x00002004093f75b2 */ /* 0x0000220008000100 */
[----:B------:R0:W0:Y:S01]  /*03b0*/  SYNCS.EXCH.64 URZ, [UR9+0x48], UR6 ;  /* 0x00004806093f75b2 */ /* 0x0000220008000100 */
[----:B------:R-:W-:Y:S01]  /*03c0*/  NOP ;  /* 0x0000000000007918 */ /* 0x000fe20000000000 */
.L_x_2:
[----:B------:R-:W5:Y:S01]  /*03d0*/  SHFL.IDX PT, R0, R0, RZ, 0x1f ;  /* 0x00001fff00007589 */ /* 0x000f6200000e0000 */
[----:B------:R-:W1:Y:S01]  /*03e0*/  LDC R2, c[0x0][0x65c] ;  /* 0x00019700ff027b82 */ /* 0x000e620000000800 */
[----:B------:R-:W-:Y:S01]  /*03f0*/  ELECT P0, URZ, PT ;  /* 0x00000000003f782f */ /* 0x000fe20003800000 */
[----:B------:R-:W-:Y:S01]  /*0400*/  IMAD.MOV.U32 R5, RZ, RZ, RZ ;  /* 0x000000ffff057224 */ /* 0x000fe200078e00ff */
[----:B------:R-:W2:Y:S01]  /*0410*/  S2R R4, SR_CTAID.X ;  /* 0x0000000000047919 */ /* 0x000ea20000002500 */
[----:B0-----:R-:W-:Y:S01]  /*0420*/  UMOV UR4, 0x20 ;  /* 0x0000002000047882 */ /* 0x001fe20000000000 */
[----:B------:R-:W-:Y:S01]  /*0430*/  NOP ;  /* 0x0000000000007918 */ /* 0x000fe20000000000 */
[----:B------:R-:W-:Y:S01]  /*0440*/  NOP ;  /* 0x0000000000007918 */ /* 0x000fe20000000000 */
[----:B-----5:R-:W-:Y:S02]  /*0450*/  ISETP.NE.OR P0, PT, R0, RZ, !P0 ;  /* 0x000000ff0000720c */ /* 0x020fe40004705670 */
[----:B-1----:R-:W-:Y:S01]  /*0460*/  ISETP.NE.AND P2, PT, R2, 0x1, PT ;  /* 0x000000010200780c */ /* 0x002fe20003f45270 */
[----:B------:R-:W0:Y:S10]  /*0470*/  S2R R0, SR_CTAID.Y ;  /* 0x0000000000007919 */ /* 0x000e340000002600 */
[----:B------:R-:W-:Y:S01]  /*0480*/  VOTEU.ALL UP0, P0 ;  /* 0x00000000003f7886 */ /* 0x000fe20000000000 */
[----:B------:R-:W-:Y:S01]  /*0490*/  VOTEU.ALL UP1, P0 ;  /* 0x00000000003f7886 */ /* 0x000fe20000020000 */
[----:B------:R-:W2:Y:S01]  /*04a0*/  @P2 LDC R7, c[0x0][0x10] ;  /* 0x00000400ff072b82 */ /* 0x000ea20000000800 */
[----:B------:R-:W-:-:S02]  /*04b0*/  @P2 IMAD.MOV.U32 R3, RZ, RZ, RZ ;  /* 0x000000ffff032224 */ /* 0x000fc400078e00ff */
[----:B------:R-:W-:Y:S01]  /*04c0*/  @P2 IMAD.MOV.U32 R11, RZ, RZ, RZ ;  /* 0x000000ffff0b2224 */ /* 0x000fe200078e00ff */
[----:B------:R-:W-:Y:S01]  /*04d0*/  @!UP0 UMOV UR6, 0x400 ;  /* 0x0000040000068882 */ /* 0x000fe20000000000 */
[----:B------:R-:W-:-:S04]  /*04e0*/  @!UP0 UIADD3 UR4, -UR4, 0x100000, URZ ;  /* 0x0010000004048890 */ /* 0x000fc8000fffe13f */
[----:B------:R-:W-:Y:S02]  /*04f0*/  @!UP0 USHF.L.U32 UR5, UR4, 0xb, URZ ;  /* 0x0000000b04058899 */ /* 0x000fe4000800063f */
[----:B------:R-:W-:Y:S01]  /*0500*/  @!UP0 USHF.L.U32 UR4, UR4, 0x1, URZ ;  /* 0x0000000104048899 */ /* 0x000fe2000800063f */
[----:B------:R-:W1:Y:S08]  /*0510*/  @!P2 LDC R9, c[0x0][0xc] ;  /* 0x00000300ff09ab82 */ /* 0x000e700000000800 */
[----:B------:R-:W5:Y:S01]  /*0520*/  @!UP0 S2UR UR7, SR_CgaCtaId ;  /* 0x00000000000789c3 */ /* 0x000f620000008800 */
[----:B0-----:R-:W-:-:S04]  /*0530*/  @P2 IMAD.MOV.U32 R2, RZ, RZ, R0 ;  /* 0x000000ffff022224 */ /* 0x001fc800078e0000 */
[----:B--2---:R-:W-:-:S04]  /*0540*/  @P2 IMAD.WIDE.U32 R6, R4, R7, R2 ;  /* 0x0000000704062225 */ /* 0x004fc800078e0002 */
[----:B------:R-:W-:Y:S02]  /*0550*/  @P2 IMAD.MOV.U32 R16, RZ, RZ, R6 ;  /* 0x000000ffff102224 */ /* 0x000fe400078e0006 */
[----:B------:R-:W-:Y:S02]  /*0560*/  @P2 IMAD.IADD R17, R7, 0x1, R11 ;  /* 0x0000000107112824 */ /* 0x000fe400078e020b */
[----:B-1----:R-:W-:-:S04]  /*0570*/  @!P2 IMAD.WIDE.U32 R2, R9, R0, R4 ;  /* 0x000000000902a225 */ /* 0x002fc800078e0004 */
[----:B------:R-:W-:Y:S02]  /*0580*/  @!P2 IMAD.MOV.U32 R16, RZ, RZ, R2 ;  /* 0x000000ffff10a224 */ /* 0x000fe400078e0002 */
[----:B------:R-:W-:Y:S01]  /*0590*/  @!P2 IMAD.MOV.U32 R17, RZ, RZ, R3 ;  /* 0x000000ffff11a224 */ /* 0x000fe200078e0003 */
[----:B-----5:R-:W-:Y:S02]  /*05a0*/  @!UP0 ULEA UR6, UR7, UR6, 0x18 ;  /* 0x0000000607068291 */ /* 0x020fe4000f8ec03f */
[----:B------:R0:W-:Y:S01]  /*05b0*/  STL [R1+0x404], R16 ;  /* 0x0004041001007387 */ /* 0x0001e20000100800 */
[----:B------:R-:W-:-:S03]  /*05c0*/  VOTEU.ALL UP0, P0 ;  /* 0x00000000003f7886 */ /* 0x000fc60000000000 */
[----:B------:R0:W-:Y:S04]  /*05d0*/  STL [R1+0x400], R17 ;  /* 0x0004001101007387 */ /* 0x0001e80000100800 */
[----:B------:R-:W1:Y:S02]  /*05e0*/  FENCE.VIEW.ASYNC.S ;  /* 0x00000000000073c6 */ /* 0x000e640000000000 */
[----:B-1----:R0:W3:Y:S01]  /*05f0*/  @!UP0 SYNCS.EXCH.64 URZ, [UR6+0x60], UR4 ;  /* 0x00006004063f85b2 */ /* 0x0020e20008000100 */
[----:B------:R0:W3:Y:S01]  /*0600*/  @!UP1 SYNCS.EXCH.64 URZ, [UR6+0x68], UR4 ;  /* 0x00006804063f95b2 */ /* 0x0000e20008000100 */
[----:B------:R-:W-:Y:S01]  /*0610*/  NOP ;  /* 0x0000000000007918 */ /* 0x000fe20000000000 */
[----:B---34-:R-:W-:Y:S06]  /*0620*/  BAR.SYNC.DEFER_BLOCKING 0x0 ;  /* 0x0000000000007b1d */ /* 0x018fec0000010000 */
[----:B0-----:R-:W-:Y:S05]  /*0630*/  @!P1 BRA `(.L_x_3) ;  /* 0x0000021400409947 */ /* 0x001fea0003800000 */
[----:B------:R-:W-:-:S06]  /*0640*/  UISETP.GT.U32.AND UP0, UPT, UR10, 0x1, UPT ;  /* 0x000000010a00788c */ /* 0x000fcc000bf04070 */
[----:B------:R-:W-:-:S13]  /*0650*/  PLOP3.LUT P0, PT, PT, PT, UP0, 0x80, 0x0 ;  /* 0x000000000000781c */ /* 0x000fda0003f0f008 */
[----:B------:R-:W-:Y:S05]  /*0660*/  @P0 EXIT ;  /* 0x000000000000094d */ /* 0x000fea0003800000 */
[----:B------:R-:W-:Y:S01]  /*0670*/  ULDC.64 UR4, c[0x0][0x650] ;  /* 0x0001940000047ab9 */ /* 0x000fe20000000a00 */
[----:B------:R-:W-:Y:S01]  /*0680*/  UMOV UR41, 0xffffffff ;  /* 0xffffffff00297882 */ /* 0x000fe20000000000 */
[----:B------:R-:W-:Y:S01]  /*0690*/  ISETP.GE.U32.AND P0, PT, R16, UR4, PT ;  /* 0x0000000410007c0c */ /* 0x000fe2000bf06070 */
[----:B------:R-:W-:Y:S01]  /*06a0*/  UMOV UR42, 0xffffffff ;  /* 0xffffffff002a7882 */ /* 0x000fe20000000000 */
[----:B------:R-:W-:Y:S01]  /*06b0*/  UMOV UR45, 0xffffffff ;  /* 0xffffffff002d7882 */ /* 0x000fe20000000000 */
[----:B------:R-:W-:Y:S02]  /*06c0*/  PRMT R6, RZ, 0x7610, R6 ;  /* 0x00007610ff067816 */ /* 0x000fe40000000006 */
[----:B------:R-:W-:-:S13]  /*06d0*/  ISETP.GE.U32.AND.EX P0, PT, R17, UR5, PT, P0 ;  /* 0x0000000511007c0c */ /* 0x000fda000bf06100 */
[----:B------:R-:W-:Y:S05]  /*06e0*/  @P0 BRA `(.L_x_4) ;  /* 0x00000004006c0947 */ /* 0x000fea0003800000 */
[----:B------:R-:W0:Y:S01]  /*06f0*/  LDC.64 R12, c[0x0][0x628] ;  /* 0x00018a00ff0c7b82 */ /* 0x000e220000000a00 */
[----:B------:R-:W-:Y:S02]  /*0700*/  IMAD.MOV.U32 R2, RZ, RZ, R16 ;  /* 0x000000ffff027224 */ /* 0x000fe400078e0010 */
[----:B------:R-:W-:-:S05]  /*0710*/  IMAD.MOV.U32 R3, RZ, RZ, R17 ;  /* 0x000000ffff037224 */ /* 0x000fca00078e0011 */
[----:B------:R-:W1:Y:S08]  /*0720*/  LDC R10, c[0x0][0x630] ;  /* 0x00018c00ff0a7b82 */ /* 0x000e700000000800 */
[----:B------:R-:W2:Y:S01]  /*0730*/  LDC.64 R14, c[0x0][0x620] ;  /* 0x00018800ff0e7b82 */ /* 0x000ea20000000a00 */
[----:B0-----:R-:W-:-:S04]  /*0740*/  ISETP.NE.U32.AND P0, PT, R12, RZ, PT ;  /* 0x000000ff0c00720c */ /* 0x001fc80003f05070 */
[----:B------:R-:W-:-:S13]  /*0750*/  ISETP.NE.AND.EX P0, PT, R13, RZ, PT, P0 ;  /* 0x000000ff0d00720c */ /* 0x000fda0003f05300 */
[----:B-12---:R-:W-:Y:S05]  /*0760*/  @!P0 BRA `(.L_x_5) ;  /* 0x0000000000288947 */ /* 0x006fea0003800000 */
[----:B------:R-:W0:Y:S02]  /*0770*/  LDC R9, c[0x0][0x634] ;  /* 0x00018d00ff097b82 */ /* 0x000e240000000800 */
[----:B0-----:R-:W-:-:S05]  /*0780*/  IADD3 R9, P0, R16, R9, RZ ;  /* 0x0000000910097210 */ /* 0x001fca0007f1e0ff */
[----:B------:R-:W-:-:S04]  /*0790*/  IMAD.X R11, RZ, RZ, R17, P0 ;  /* 0x000000ffff0b7224 */ /* 0x000fc800000e0611 */
[----:B------:R-:W-:-:S04]  /*07a0*/  IMAD.WIDE.U32 R2, R11, R12, RZ ;  /* 0x0000000c0b027225 */ /* 0x000fc800078e00ff */
[----:B------:R-:W-:-:S04]  /*07b0*/  IMAD.WIDE.U32 R6, P0, R9, R13, R2 ;  /* 0x0000000d09067225 */ /* 0x000fc80007800002 */
[----:B------:R-:W-:-:S04]  /*07c0*/  IMAD.WIDE.U32 R2, R9, R12, RZ ;  /* 0x0000000c09027225 */ /* 0x000fc800078e00ff */
[----:B------:R-:W-:Y:S01]  /*07d0*/  IMAD.X R9, RZ, RZ, RZ, P0 ;  /* 0x000000ffff097224 */ /* 0x000fe200000e06ff */
[----:B------:R-:W-:Y:S01]  /*07e0*/  IADD3 RZ, P0, R3, R6, RZ ;  /* 0x0000000603ff7210 */ /* 0x000fe20007f1e0ff */
[----:B------:R-:W-:-:S04]  /*07f0*/  IMAD.MOV.U32 R8, RZ, RZ, R7 ;  /* 0x000000ffff087224 */ /* 0x000fc800078e0007 */
[----:B------:R-:W-:-:S08]  /*0800*/  IMAD.WIDE.U32.X R2, R11, R13, R8, P0 ;  /* 0x0000000d0b027225 */ /* 0x000fd000000e0408 */
.L_x_5:
[-CC-:B------:R-:W-:Y:S01]  /*0810*/  SHF.R.U64 R22, R2, R10.reuse, R3.reuse ;  /* 0x0000000a02167219 */ /* 0x180fe20000001203 */
[----:B------:R-:W0:Y:S01]  /*0820*/  LDC.64 R18, c[0x0][0x640] ;  /* 0x00019000ff127b82 */ /* 0x000e220000000a00 */
[----:B------:R-:W-:Y:S01]  /*0830*/  SHF.R.U32.HI R2, RZ, R10, R3 ;  /* 0x0000000aff027219 */ /* 0x000fe20000011603 */
[----:B------:R-:W-:Y:S01]  /*0840*/  ULDC UR4, c[0x0][0x150] ;  /* 0x0000540000047ab9 */ /* 0x000fe20000000800 */
[----:B------:R-:W-:Y:S01]  /*0850*/  IADD3 R9, P0, RZ, -R22, RZ ;  /* 0x80000016ff097210 */ /* 0x000fe20007f1e0ff */
[----:B------:R-:W-:Y:S01]  /*0860*/  IMAD.MOV.U32 R3, RZ, RZ, R17 ;  /* 0x000000ffff037224 */ /* 0x000fe200078e0011 */
[----:B------:R-:W-:-:S03]  /*0870*/  I2FP.F32.U32 R5, R4 ;  /* 0x0000000400057245 */ /* 0x000fc60000201000 */
[----:B------:R-:W1:Y:S01]  /*0880*/  LDC R8, c[0x0][0x618] ;  /* 0x00018600ff087b82 */ /* 0x000e620000000800 */
[----:B------:R-:W-:Y:S02]  /*0890*/  IMAD.X R11, RZ, RZ, ~R2, P0 ;  /* 0x000000ffff0b7224 */ /* 0x000fe400000e0e02 */
[----:B------:R-:W-:Y:S01]  /*08a0*/  FMUL R5, R5, UR4 ;  /* 0x0000000405057c20 */ /* 0x000fe20008400000 */
[----:B------:R-:W-:Y:S01]  /*08b0*/  IMAD.MOV.U32 R2, RZ, RZ, R16 ;  /* 0x000000ffff027224 */ /* 0x000fe200078e0010 */
[----:B------:R-:W-:Y:S01]  /*08c0*/  ULDC UR4, c[0x0][0x154] ;  /* 0x0000550000047ab9 */ /* 0x000fe20000000800 */
[-C--:B------:R-:W-:Y:S02]  /*08d0*/  IMAD R6, R11, R14.reuse, RZ ;  /* 0x0000000e0b067224 */ /* 0x080fe400078e02ff */
[C---:B------:R-:W-:Y:S01]  /*08e0*/  IMAD.WIDE.U32 R2, R9.reuse, R14, R2 ;  /* 0x0000000e09027225 */ /* 0x040fe200078e0002 */
[----:B------:R-:W2:Y:S01]  /*08f0*/  LDC R7, c[0x0][0x144] ;  /* 0x00005100ff077b82 */ /* 0x000ea20000000800 */
[----:B------:R-:W3:Y:S02]  /*0900*/  F2I.U32.TRUNC.NTZ R5, R5 ;  /* 0x0000000500057305 */ /* 0x000ee4000020f000 */
[----:B------:R-:W-:-:S04]  /*0910*/  IMAD R9, R9, R15, R6 ;  /* 0x0000000f09097224 */ /* 0x000fc800078e0206 */
[----:B------:R-:W-:Y:S01]  /*0920*/  IMAD.IADD R3, R3, 0x1, R9 ;  /* 0x0000000103037824 */ /* 0x000fe200078e0209 */
[----:B------:R-:W4:Y:S01]  /*0930*/  LDC R10, c[0x0][0x608] ;  /* 0x00018200ff0a7b82 */ /* 0x000f220000000800 */
[----:B0-----:R-:W-:-:S04]  /*0940*/  ISETP.NE.U32.AND P0, PT, R18, RZ, PT ;  /* 0x000000ff1200720c */ /* 0x001fc80003f05070 */
[----:B------:R-:W-:-:S03]  /*0950*/  ISETP.NE.AND.EX P0, PT, R19, RZ, PT, P0 ;  /* 0x000000ff1300720c */ /* 0x000fc60003f05300 */
[----:B------:R-:W0:Y:S01]  /*0960*/  LDC R15, c[0x0][0x658] ;  /* 0x00019600ff0f7b82 */ /* 0x000e220000000800 */
[----:B-1----:R-:W-:Y:S01]  /*0970*/  SHF.R.U64 R12, R2, R8, R3 ;  /* 0x00000008020c7219 */ /* 0x002fe20000001203 */
[----:B---3--:R-:W-:Y:S01]  /*0980*/  IMAD.MOV R6, RZ, RZ, -R5 ;  /* 0x000000ffff067224 */ /* 0x008fe200078e0a05 */
[----:B------:R-:W-:Y:S02]  /*0990*/  I2FP.F32.U32 R2, R0 ;  /* 0x0000000000027245 */ /* 0x000fe40000201000 */
[----:B------:R-:W-:-:S03]  /*09a0*/  SHF.R.U32.HI R5, RZ, R8, R3 ;  /* 0x00000008ff057219 */ /* 0x000fc60000011603 */
[----:B------:R-:W1:Y:S01]  /*09b0*/  LDC R13, c[0x0][0x148] ;  /* 0x00005200ff0d7b82 */ /* 0x000e620000000800 */
[----:B--2---:R-:W-:Y:S02]  /*09c0*/  IMAD R8, R7, R6, R4 ;  /* 0x0000000607087224 */ /* 0x004fe400078e0204 */
[----:B------:R-:W-:Y:S01]  /*09d0*/  FMUL R3, R2, UR4 ;  /* 0x0000000402037c20 */ /* 0x000fe20008400000 */
[----:B------:R-:W-:Y:S02]  /*09e0*/  IMAD.MOV.U32 R2, RZ, RZ, -0x1 ;  /* 0xffffffffff027424 */ /* 0x000fe400078e00ff */
[----:B------:R-:W-:Y:S01]  /*09f0*/  IMAD.MOV.U32 R6, RZ, RZ, 0x1 ;  /* 0x00000001ff067424 */ /* 0x000fe200078e00ff */
[----:B------:R2:W3:Y:S01]  /*0a00*/  F2I.U32.TRUNC.NTZ R11, R3 ;  /* 0x00000003000b7305 */ /* 0x0004e2000020f000 */
[----:B------:R-:W1:Y:S01]  /*0a10*/  LDC R17, c[0x0][0x600] ;  /* 0x00018000ff117b82 */ /* 0x000e620000000800 */
[-CC-:B----4-:R-:W-:Y:S02]  /*0a20*/  SHF.R.U64 R23, R12, R10.reuse, R5.reuse ;  /* 0x0000000a0c177219 */ /* 0x190fe40000001205 */
[----:B------:R-:W-:-:S05]  /*0a30*/  SHF.R.U32.HI R4, RZ, R10, R5 ;  /* 0x0000000aff047219 */ /* 0x000fca0000011605 */
[----:B------:R-:W4:Y:S01]  /*0a40*/  LDC R14, c[0x0][0x648] ;  /* 0x00019200ff0e7b82 */ /* 0x000f220000000800 */
[-CC-:B0-----:R-:W-:Y:S02]  /*0a50*/  SHF.R.U64 R20, R23, R15.reuse, R4.reuse ;  /* 0x0000000f17147219 */ /* 0x181fe40000001204 */
[-C--:B------:R-:W-:Y:S02]  /*0a60*/  SHF.L.U32 R2, R2, R15.reuse, RZ ;  /* 0x0000000f02027219 */ /* 0x080fe400000006ff */
[-C--:B------:R-:W-:Y:S02]  /*0a70*/  SHF.R.U32.HI R4, RZ, R15.reuse, R4 ;  /* 0x0000000fff047219 */ /* 0x080fe40000011604 */
[----:B------:R-:W-:Y:S01]  /*0a80*/  LOP3.LUT R10, RZ, R2, RZ, 0x33, !PT ;  /* 0x00000002ff0a7212 */ /* 0x000fe200078e33ff */
[----:B------:R-:W0:Y:S01]  /*0a90*/  LDC R21, c[0x0][0x638] ;  /* 0x00018e00ff157b82 */ /* 0x000e220000000800 */
[----:B------:R-:W-:Y:S01]  /*0aa0*/  SHF.L.U32 R9, R6, R15, RZ ;  /* 0x0000000f06097219 */ /* 0x000fe200000006ff */
[----:B------:R-:W-:-:S02]  /*0ab0*/  IMAD.MOV.U32 R2, RZ, RZ, R20 ;  /* 0x000000ffff027224 */ /* 0x000fc400078e0014 */
[----:B--2---:R-:W-:-:S04]  /*0ac0*/  IMAD.MOV.U32 R3, RZ, RZ, R4 ;  /* 0x000000ffff037224 */ /* 0x004fc800078e0004 */
[----:B------:R-:W2:Y:S01]  /*0ad0*/  LDC R16, c[0x0][0x610] ;  /* 0x00018400ff107b82 */ /* 0x000ea20000000800 */
[----:B---3--:R-:W-:Y:S05]  /*0ae0*/  @!P0 BRA `(.L_x_6) ;  /* 0x0000000000288947 */ /* 0x008fea0003800000 */
[----:B------:R-:W3:Y:S02]  /*0af0*/  LDC R7, c[0x0][0x64c] ;  /* 0x00019300ff077b82 */ /* 0x000ee40000000800 */
[----:B---3--:R-:W-:-:S05]  /*0b00*/  IADD3 R7, P0, R20, R7, RZ ;  /* 0x0000000714077210 */ /* 0x008fca0007f1e0ff */
        /* <DEDUP_REMOVED lines=8> */
.L_x_6:
[----:B----4-:R-:W-:Y:S01]  /*0b90*/  SHF.R.U64 R2, R2, R14, R3 ;  /* 0x0000000e02027219 */ /* 0x010fe20000001203 */
[----:B-1----:R-:W-:Y:S01]  /*0ba0*/  VIADD R3, R17, 0xffffffff ;  /* 0xffffffff11037836 */ /* 0x002fe20000000000 */
[----:B------:R-:W-:Y:S01]  /*0bb0*/  LOP3.LUT R10, R23, R10, RZ, 0xc0, !PT ;  /* 0x0000000a170a7212 */ /* 0x000fe200078ec0ff */
[----:B------:R-:W-:Y:S01]  /*0bc0*/  IMAD.MOV R11, RZ, RZ, -R11 ;  /* 0x000000ffff0b7224 */ /* 0x000fe200078e0a0b */
[----:B------:R-:W-:Y:S01]  /*0bd0*/  R2UR UR45, R22 ;  /* 0x00000000162d72ca */ /* 0x000fe200000e0000 */
[----:B------:R-:W-:Y:S01]  /*0be0*/  IMAD.MOV R4, RZ, RZ, -R2 ;  /* 0x000000ffff047224 */ /* 0x000fe200078e0a02 */
[----:B------:R-:W-:Y:S01]  /*0bf0*/  LOP3.LUT R3, R12, R3, RZ, 0xc0, !PT ;  /* 0x000000030c037212 */ /* 0x000fe200078ec0ff */
[----:B------:R-:W-:Y:S02]  /*0c00*/  @P2 IMAD R8, R13, R11, R0 ;  /* 0x0000000b0d082224 */ /* 0x000fe400078e0200 */
[----:B------:R-:W-:Y:S02]  /*0c10*/  IMAD R9, R9, R2, R10 ;  /* 0x0000000209097224 */ /* 0x000fe400078e020a */
[----:B0-----:R-:W-:-:S02]  /*0c20*/  IMAD R0, R4, R21, R20 ;  /* 0x0000001504007224 */ /* 0x001fc400078e0214 */
[----:B--2---:R-:W-:Y:S02]  /*0c30*/  IMAD R8, R9, R16, R8 ;  /* 0x0000001009087224 */ /* 0x004fe400078e0208 */
[----:B------:R-:W-:Y:S02]  /*0c40*/  IMAD R3, R0, R17, R3 ;  /* 0x0000001100037224 */ /* 0x000fe400078e0203 */
[----:B------:R-:W-:-:S03]  /*0c50*/  IMAD.MOV.U32 R6, RZ, RZ, 0x1 ;  /* 0x00000001ff067424 */ /* 0x000fc600078e00ff */
[----:B------:R-:W-:Y:S02]  /*0c60*/  SEL R0, R3, R8, !P2 ;  /* 0x0000000803007207 */ /* 0x000fe40005000000 */
[----:B------:R-:W-:Y:S02]  /*0c70*/  SEL R8, R8, R3, !P2 ;  /* 0x0000000308087207 */ /* 0x000fe40005000000 */
[----:B------:R-:W-:Y:S02]  /*0c80*/  R2UR UR42, R0 ;  /* 0x00000000002a72ca */ /* 0x000fe400000e0000 */
[----:B------:R-:W-:-:S15]  /*0c90*/  R2UR UR41, R8 ;  /* 0x00000000082972ca */ /* 0x000fde00000e0000 */
.L_x_4:
[----:B------:R-:W-:-:S08]  /*0ca0*/  NOP ;  /* 0x0000000000007918 */ /* 0x000fd00000000000 */
[----:B------:R-:W0:Y:S02]  /*0cb0*/  USETMAXREG.TRY_ALLOC.CTAPOOL UP0, 0xf0 ;  /* 0x000000f0000079c8 */ /* 0x000e240008000600 */
[----:B0-----:R-:W-:-:S13]  /*0cc0*/  PLOP3.LUT P0, PT, PT, PT, UP0, 0x80, 0x0 ;  /* 0x000000000000781c */ /* 0x001fda0003f0f008 */
[----:B------:R-:W-:Y:S05]  /*0cd0*/  @!P0 BRA `(.L_x_4) ;  /* 0xfffffffc00f08947 */ /* 0x000fea000383ffff */
[----:B------:R-:W-:Y:S01]  /*0ce0*/  ULDC.64 UR4, c[0x0][0x598] ;  /* 0x0001660000047ab9 */ /* 0x000fe20000000a00 */
[----:B------:R-:W-:Y:S01]  /*0cf0*/  ULDC.64 UR36, c[0x0][0x208] ;  /* 0x0000820000247ab9 */ /* 0x000fe20000000a00 */
[----:B------:R-:W-:-:S04]  /*0d00*/  ISETP.NE.U32.AND P0, PT, RZ, UR4, PT ;  /* 0x00000004ff007c0c */ /* 0x000fc8000bf05070 */
[----:B------:R-:W-:-:S13]  /*0d10*/  ISETP.NE.AND.EX P0, PT, RZ, UR5, PT, P0 ;  /* 0x00000005ff007c0c */ /* 0x000fda000bf05300 */
[----:B------:R-:W-:Y:S05]  /*0d20*/  @!P0 BRA `(.L_x_7) ;  /* 0x00000000001c8947 */ /* 0x000fea0003800000 */
[----:B------:R-:W0:Y:S02]  /*0d30*/  LDC.64 R2, c[0x0][0x598] ;  /* 0x00016600ff027b82 */ /* 0x000e240000000a00 */
[----:B0-----:R-:W2:Y:S02]  /*0d40*/  LDG.E.64 R2, desc[UR36][R2.64] ;  /* 0x0000002402027981 */ /* 0x001ea4000c1e1b00 */
[----:B--2---:R-:W-:-:S04]  /*0d50*/  ISETP.NE.U32.AND P0, PT, R2, RZ, PT ;  /* 0x000000ff0200720c */ /* 0x004fc80003f05070 */
[----:B------:R-:W-:-:S13]  /*0d60*/  ISETP.NE.AND.EX P0, PT, R3, RZ, PT, P0 ;  /* 0x000000ff0300720c */ /* 0x000fda0003f05300 */
[----:B------:R-:W-:Y:S05]  /*0d70*/  @!P0 BRA `(.L_x_7) ;  /* 0x0000000000088947 */ /* 0x000fea0003800000 */
[----:B------:R0:W5:Y:S01]  /*0d80*/  LD.E R2, desc[UR36][R2.64] ;  /* 0x0000002402027980 */ /* 0x000162000c101900 */
[----:B------:R-:W-:Y:S05]  /*0d90*/  BRA `(.L_x_8) ;  /* 0x0000000000247947 */ /* 0x000fea0003800000 */
.L_x_7:
[----:B------:R-:W-:Y:S02]  /*0da0*/  ULDC.64 UR4, c[0x0][0x588] ;  /* 0x0001620000047ab9 */ /* 0x000fe40000000a00 */
[----:B------:R-:W-:-:S04]  /*0db0*/  ISETP.NE.U32.AND P0, PT, RZ, UR4, PT ;  /* 0x00000004ff007c0c */ /* 0x000fc8000bf05070 */
[----:B------:R-:W-:-:S13]  /*0dc0*/  ISETP.NE.AND.EX P0, PT, RZ, UR5, PT, P0 ;  /* 0x00000005ff007c0c */ /* 0x000fda000bf05300 */
[----:B------:R-:W-:Y:S05]  /*0dd0*/  @!P0 BRA `(.L_x_9) ;  /* 0x00000000000c8947 */ /* 0x000fea0003800000 */
[----:B------:R-:W0:Y:S02]  /*0de0*/  LDC.64 R2, c[0x0][0x588] ;  /* 0x00016200ff027b82 */ /* 0x000e240000000a00 */
[----:B0-----:R1:W5:Y:S01]  /*0df0*/  LDG.E R2, desc[UR36][R2.64] ;  /* 0x0000002402027981 */ /* 0x001362000c1e1900 */
[----:B------:R-:W-:Y:S05]  /*0e00*/  BRA `(.L_x_8) ;  /* 0x0000000000087947 */ /* 0x000fea0003800000 */
.L_x_9:
[----:B------:R-:W-:Y:S02]  /*0e10*/  ULDC UR4, c[0x0][0x580] ;  /* 0x0001600000047ab9 */ /* 0x000fe40000000800 */
[----:B------:R-:W-:-:S07]  /*0e20*/  IMAD.U32 R2, RZ, RZ, UR4 ;  /* 0x00000004ff027e24 */ /* 0x000fce000f8e00ff */
.L_x_8:
[----:B------:R-:W-:Y:S02]  /*0e30*/  ULDC.64 UR4, c[0x0][0x5a0] ;  /* 0x0001680000047ab9 */ /* 0x000fe40000000a00 */
[----:B------:R-:W-:-:S04]  /*0e40*/  ISETP.NE.U32.AND P0, PT, RZ, UR4, PT ;  /* 0x00000004ff007c0c */ /* 0x000fc8000bf05070 */
[----:B------:R-:W-:-:S13]  /*0e50*/  ISETP.NE.AND.EX P0, PT, RZ, UR5, PT, P0 ;  /* 0x00000005ff007c0c */ /* 0x000fda000bf05300 */
[----:B------:R-:W-:Y:S05]  /*0e60*/  @!P0 BRA `(.L_x_10) ;  /* 0x00000000001c8947 */ /* 0x000fea0003800000 */
[----:B------:R-:W2:Y:S02]  /*0e70*/  LDC.64 R4, c[0x0][0x5a0] ;  /* 0x00016800ff047b82 */ /* 0x000ea40000000a00 */
[----:B--2---:R-:W2:Y:S02]  /*0e80*/  LDG.E.64 R4, desc[UR36][R4.64] ;  /* 0x0000002404047981 */ /* 0x004ea4000c1e1b00 */
[----:B--2---:R-:W-:-:S04]  /*0e90*/  ISETP.NE.U32.AND P0, PT, R4, RZ, PT ;  /* 0x000000ff0400720c */ /* 0x004fc80003f05070 */
[----:B------:R-:W-:-:S13]  /*0ea0*/  ISETP.NE.AND.EX P0, PT, R5, RZ, PT, P0 ;  /* 0x000000ff0500720c */ /* 0x000fda0003f05300 */
[----:B------:R-:W-:Y:S05]  /*0eb0*/  @!P0 BRA `(.L_x_10) ;  /* 0x0000000000088947 */ /* 0x000fea0003800000 */
[----:B------:R2:W5:Y:S01]  /*0ec0*/  LD.E R16, desc[UR36][R4.64] ;  /* 0x0000002404107980 */ /* 0x000562000c101900 */
[----:B------:R-:W-:Y:S05]  /*0ed0*/  BRA `(.L_x_11) ;  /* 0x0000000000247947 */ /* 0x000fea0003800000 */
.L_x_10:
[----:B------:R-:W-:Y:S02]  /*0ee0*/  ULDC.64 UR4, c[0x0][0x590] ;  /* 0x0001640000047ab9 */ /* 0x000fe40000000a00 */
[----:B------:R-:W-:-:S04]  /*0ef0*/  ISETP.NE.U32.AND P0, PT, RZ, UR4, PT ;  /* 0x00000004ff007c0c */ /* 0x000fc8000bf05070 */
[----:B------:R-:W-:-:S13]  /*0f00*/  ISETP.NE.AND.EX P0, PT, RZ, UR5, PT, P0 ;  /* 0x00000005ff007c0c */ /* 0x000fda000bf05300 */
[----:B------:R-:W-:Y:S05]  /*0f10*/  @!P0 BRA `(.L_x_12) ;  /* 0x00000000000c8947 */ /* 0x000fea0003800000 */
[----:B------:R-:W2:Y:S02]  /*0f20*/  LDC.64 R16, c[0x0][0x590] ;  /* 0x00016400ff107b82 */ /* 0x000ea40000000a00 */
[----:B--2---:R3:W5:Y:S01]  /*0f30*/  LDG.E R16, desc[UR36][R16.64] ;  /* 0x0000002410107981 */ /* 0x004762000c1e1900 */
[----:B------:R-:W-:Y:S05]  /*0f40*/  BRA `(.L_x_11) ;  /* 0x0000000000087947 */ /* 0x000fea0003800000 */
.L_x_12:
[----:B------:R-:W-:Y:S02]  /*0f50*/  ULDC UR4, c[0x0][0x584] ;  /* 0x0001610000047ab9 */ /* 0x000fe40000000800 */
[----:B------:R-:W-:-:S07]  /*0f60*/  IMAD.U32 R16, RZ, RZ, UR4 ;  /* 0x00000004ff107e24 */ /* 0x000fce000f8e00ff */
.L_x_11:
[----:B------:R-:W-:-:S13]  /*0f70*/  LOP3.LUT P0, RZ, R6, 0xff, RZ, 0xc0, !PT ;  /* 0x000000ff06ff7812 */ /* 0x000fda000780c0ff */
[----:B------:R-:W-:Y:S05]  /*0f80*/  @!P0 EXIT ;  /* 0x000000000000894d */ /* 0x000fea0003800000 */
[----:B------:R-:W-:Y:S01]  /*0f90*/  ULDC UR4, c[0x0][0x28c] ;  /* 0x0000a30000047ab9 */ /* 0x000fe20000000800 */
[----:B------:R-:W-:Y:S01]  /*0fa0*/  UMOV UR38, URZ ;  /* 0x0000003f00267c82 */ /* 0x000fe20008000000 */
[----:B------:R-:W-:Y:S01]  /*0fb0*/  UIADD3 UR4, UR4, 0x1f, URZ ;  /* 0x0000001f04047890 */ /* 0x000fe2000fffe03f */
[----:B------:R-:W-:-:S03]  /*0fc0*/  UMOV UR39, URZ ;  /* 0x0000003f00277c82 */ /* 0x000fc60008000000 */
[----:B------:R-:W-:-:S04]  /*0fd0*/  USHF.R.S32.HI UR5, URZ, 0x1f, UR4 ;  /* 0x0000001f3f057899 */ /* 0x000fc80008011404 */
[----:B------:R-:W-:-:S04]  /*0fe0*/  ULEA.HI UR5, UR5, UR4, URZ, 0x5 ;  /* 0x0000000405057291 */ /* 0x000fc8000f8f283f */
[----:B------:R-:W-:-:S12]  /*0ff0*/  USHF.R.S32.HI UR43, URZ, 0x5, UR5 ;  /* 0x000000053f2b7899 */ /* 0x000fd80008011405 */
.L_x_298:
[----:B----4-:R-:W4:Y:S01]  /*1000*/  S2R R0, SR_TID.X ;  /* 0x0000000000007919 */ /* 0x010f220000002100 */
[----:B------:R-:W0:Y:S01]  /*1010*/  S2UR UR6, SR_CgaCtaId ;  /* 0x00000000000679c3 */ /* 0x000e220000008800 */
[----:B------:R-:W-:Y:S02]  /*1020*/  UMOV UR44, 0x400 ;  /* 0x00000400002c7882 */ /* 0x000fe40000000000 */
[----:B0-----:R-:W-:Y:S01]  /*1030*/  ULEA UR44, UR6, UR44, 0x18 ;  /* 0x0000002c062c7291 */ /* 0x001fe2000f8ec03f */
[----:B----4-:R-:W-:-:S04]  /*1040*/  LOP3.LUT R0, R0, 0x80, RZ, 0xc0, !PT ;  /* 0x0000008000007812 */ /* 0x010fc800078ec0ff */
[----:B------:R-:W-:-:S06]  /*1050*/  SHF.R.U32.HI R0, RZ, 0x7, R0 ;  /* 0x00000007ff007819 */ /* 0x000fcc0000011600 */
[----:B------:R-:W0:Y:S02]  /*1060*/  SHFL.IDX PT, R0, R0, RZ, 0x1f ;  /* 0x00001fff00007589 */ /* 0x000e2400000e0000 */
[----:B0-----:R-:W-:-:S13]  /*1070*/  R2UR UR4, R0 ;  /* 0x00000000000472ca */ /* 0x001fda00000e0000 */
[----:B------:R-:W-:-:S04]  /*1080*/  ULEA.HI UR5, UR4, UR4, URZ, 0x1 ;  /* 0x0000000404057291 */ /* 0x000fc8000f8f083f */
[----:B------:R-:W-:-:S04]  /*1090*/  ULOP3.LUT UR5, UR5, 0xffffe, URZ, 0xc0, !UPT ;  /* 0x000ffffe05057892 */ /* 0x000fc8000f8ec03f */
[----:B------:R-:W-:-:S03]  /*10a0*/  UIADD3 UR5, UR4, -UR5, URZ ;  /* 0x8000000504057290 */ /* 0x000fc6000fffe03f */
[----:B------:R-:W-:Y:S01]  /*10b0*/  ULDC UR4, c[0x0][0x28c] ;  /* 0x0000a30000047ab9 */ /* 0x000fe20000000800 */
[----:B------:R-:W-:Y:S01]  /*10c0*/  ULEA UR5, UR5, UR44, 0xc ;  /* 0x0000002c05057291 */ /* 0x000fe2000f8e603f */
[----:B------:R-:W-:-:S03]  /*10d0*/  ISETP.LT.AND P0, PT, RZ, UR4, PT ;  /* 0x00000004ff007c0c */ /* 0x000fc6000bf01270 */
[----:B------:R-:W-:-:S04]  /*10e0*/  UIADD3 UR5, UR5, 0x100, URZ ;  /* 0x0000010005057890 */ /* 0x000fc8000fffe03f */
[----:B------:R-:W-:-:S04]  /*10f0*/  USHF.R.U32.HI UR5, URZ, 0x4, UR5 ;  /* 0x000000043f057899 */ /* 0x000fc80008011605 */
[----:B------:R-:W-:Y:S02]  /*1100*/  ULOP3.LUT UR46, UR5, 0x3fff, URZ, 0xc0, !UPT ;  /* 0x00003fff052e7892 */ /* 0x000fe4000f8ec03f */
[----:B---3--:R-:W-:Y:S10]  /*1110*/  @P0 BRA `(.L_x_13) ;  /* 0x0000000000400947 */ /* 0x008ff40003800000 */
[----:B------:R-:W-:Y:S01]  /*1120*/  MOV R0, 0x0 ;  /* 0x0000000000007802 */ /* 0x000fe20000000f00 */
[----:B------:R-:W-:Y:S01]  /*1130*/  ULDC.64 UR4, c[0x4][0x68] ;  /* 0x01001a0000047ab9 */ /* 0x000fe20000000a00 */
[----:B------:R-:W-:Y:S01]  /*1140*/  ULDC.64 UR6, c[0x4][0x8] ;  /* 0x0100020000067ab9 */ /* 0x000fe20000000a00 */
[----:B--2---:R-:W-:Y:S01]  /*1150*/  IMAD.U32 R4, RZ, RZ, UR4 ;  /* 0x00000004ff047e24 */ /* 0x004fe2000f8e00ff */
[----:B------:R0:W2:Y:S01]  /*1160*/  LDC.64 R14, c[0x4][R0] ;  /* 0x01000000000e7b82 */ /* 0x0000a20000000a00 */
[----:B------:R-:W-:Y:S01]  /*1170*/  IMAD.U32 R5, RZ, RZ, UR5 ;  /* 0x00000005ff057e24 */ /* 0x000fe2000f8e00ff */
[----:B------:R-:W-:Y:S01]  /*1180*/  ULDC.64 UR4, c[0x4][0x70] ;  /* 0x01001c0000047ab9 */ /* 0x000fe20000000a00 */
[----:B------:R-:W-:Y:S02]  /*1190*/  IMAD.U32 R10, RZ, RZ, UR6 ;  /* 0x00000006ff0a7e24 */ /* 0x000fe4000f8e00ff */
[----:B------:R-:W-:Y:S02]  /*11a0*/  IMAD.U32 R6, RZ, RZ, UR4 ;  /* 0x00000004ff067e24 */ /* 0x000fe4000f8e00ff */
[----:B------:R-:W-:-:S02]  /*11b0*/  IMAD.U32 R7, RZ, RZ, UR5 ;  /* 0x00000005ff077e24 */ /* 0x000fc4000f8e00ff */
[----:B------:R-:W-:Y:S02]  /*11c0*/  IMAD.U32 R11, RZ, RZ, UR7 ;  /* 0x00000007ff0b7e24 */ /* 0x000fe4000f8e00ff */
[----:B------:R-:W-:Y:S02]  /*11d0*/  IMAD.MOV.U32 R8, RZ, RZ, 0x1e1 ;  /* 0x000001e1ff087424 */ /* 0x000fe400078e00ff */
[----:B------:R-:W-:Y:S02]  /*11e0*/  IMAD.MOV.U32 R12, RZ, RZ, 0x1 ;  /* 0x00000001ff0c7424 */ /* 0x000fe400078e00ff */
[----:B0-----:R-:W-:-:S07]  /*11f0*/  IMAD.MOV.U32 R13, RZ, RZ, RZ ;  /* 0x000000ffff0d7224 */ /* 0x001fce00078e00ff */
[----:B------:R-:W-:-:S07]  /*1200*/  LEPC R20, `(.L_x_13) ;  /* 0x000000001014794e */ /* 0x000fce0000000000 */
[----:B-123-5:R-:W-:Y:S05]  /*1210*/  CALL.ABS.NOINC R14 ;  /* 0x000000000e007343 */ /* 0x02efea0003c00000 */
.L_x_13:
[----:B------:R-:W-:-:S06]  /*1220*/  ULOP3.LUT UR4, UR40, 0x1, URZ, 0xfc, !UPT ;  /* 0x0000000128047892 */ /* 0x000fcc000f8efc3f */
[----:B------:R-:W-:-:S05]  /*1230*/  IMAD.U32 R0, RZ, RZ, UR4 ;  /* 0x00000004ff007e24 */ /* 0x000fca000f8e00ff */
[----:B------:R-:W-:-:S13]  /*1240*/  ISETP.NE.AND P0, PT, R0, 0x3, PT ;  /* 0x000000030000780c */ /* 0x000fda0003f05270 */
[----:B------:R-:W-:Y:S05]  /*1250*/  @!P0 BRA `(.L_x_14) ;  /* 0x0000000000048947 */ /* 0x000fea0003800000 */
[----:B------:R-:W-:Y:S01]  /*1260*/  BPT.TRAP 0x1 ;  /* 0x000000040000795c */ /* 0x000fe20000300000 */
.L_x_14:
[----:B-1----:R-:W-:Y:S02]  /*1270*/  IMAD.U32 R3, RZ, RZ, UR39 ;  /* 0x00000027ff037e24 */ /* 0x002fe4000f8e00ff */
[----:B------:R-:W-:-:S03]  /*1280*/  IMAD.U32 R0, RZ, RZ, UR38 ;  /* 0x00000026ff007e24 */ /* 0x000fc6000f8e00ff */
[----:B------:R-:W-:Y:S02]  /*1290*/  LEA R3, R3, UR44, 0x3 ;  /* 0x0000002c03037c11 */ /* 0x000fe4000f8e18ff */
[----:B------:R-:W-:-:S04]  /*12a0*/  SHF.L.U32 R0, R0, 0x1f, RZ ;  /* 0x0000001f00007819 */ /* 0x000fc800000006ff */
[----:B------:R0:W1:Y:S01]  /*12b0*/  SYNCS.PHASECHK.TRANS64.TRYWAIT P1, [R3+URZ], R0 ;  /* 0x00000000030075a7 */ /* 0x000062000802017f */
[----:B------:R-:W-:Y:S05]  /*12c0*/  @!P0 BRA `(.L_x_15) ;  /* 0x0000000000048947 */ /* 0x000fea0003800000 */
[----:B------:R-:W-:Y:S01]  /*12d0*/  BPT.TRAP 0x1 ;  /* 0x000000040000795c */ /* 0x000fe20000300000 */
.L_x_15:
[----:B-1----:R-:W-:Y:S05]  /*12e0*/  @P1 BRA `(.L_x_16) ;  /* 0x0000000000081947 */ /* 0x002fea0003800000 */
[----:B------:R-:W1:Y:S02]  /*12f0*/  SYNCS.PHASECHK.TRANS64.TRYWAIT P1, [R3+URZ], R0 ;  /* 0x00000000030075a7 */ /* 0x000e64000802017f */
[----:B-1----:R-:W-:Y:S05]  /*1300*/  @!P1 BRA `(.L_x_17) ;  /* 0x0000021c00f49947 */ /* 0x002fea0003800000 */
.L_x_16:
[----:B------:R-:W-:-:S04]  /*1310*/  UISETP.LT.AND UP0, UPT, UR43, 0x1, UPT ;  /* 0x000000012b00788c */ /* 0x000fc8000bf01270 */
[----:B------:R-:W-:-:S06]  /*1320*/  USEL UR4, UR43, 0x1, UP0 ;  /* 0x000000012b047887 */ /* 0x000fcc0008000000 */
[----:B--2---:R-:W-:Y:S01]  /*1330*/  IMAD.U32 R5, RZ, RZ, UR4 ;  /* 0x00000004ff057e24 */ /* 0x004fe2000f8e00ff */
[----:B------:R-:W-:Y:S05]  /*1340*/  WARPSYNC.ALL ;  /* 0x0000000000007948 */ /* 0x000fea0003800000 */
[----:B------:R-:W-:-:S04]  /*1350*/  IADD3 R5, -R5, UR43, RZ ;  /* 0x0000002b05057c10 */ /* 0x000fc8000fffe1ff */
[----:B------:R-:W-:Y:S01]  /*1360*/  ISETP.GE.AND P1, PT, R5, 0x1, PT ;  /* 0x000000010500780c */ /* 0x000fe20003f26270 */
[----:B------:R-:W-:Y:S01]  /*1370*/  UIADD3 UR4, UR44, 0x1e100, URZ ;  /* 0x0001e1002c047890 */ /* 0x000fe2000fffe03f */
[----:B------:R-:W-:Y:S01]  /*1380*/  WARPGROUP.ARRIVE ;  /* 0x00000000000079c5 */ /* 0x000fe20000000000 */
[----:B------:R-:W-:Y:S01]  /*1390*/  UMOV UR9, 0x80000020 ;  /* 0x8000002000097882 */ /* 0x000fe20000000000 */
[----:B------:R-:W-:Y:S01]  /*13a0*/  UMOV UR11, 0x80000020 ;  /* 0x80000020000b7882 */ /* 0x000fe20000000000 */
[----:B------:R-:W-:Y:S01]  /*13b0*/  USHF.R.U32.HI UR4, URZ, 0x4, UR4 ;  /* 0x000000043f047899 */ /* 0x000fe20008011604 */
[----:B-----5:R-:W-:Y:S03]  /*13c0*/  STL [R1+0x6c0], R16 ;  /* 0x0006c01001007387 */ /* 0x020fe60000100800 */
[----:B------:R-:W-:Y:S01]  /*13d0*/  ULOP3.LUT UR5, UR4, 0x3fff, URZ, 0xc0, !UPT ;  /* 0x00003fff04057892 */ /* 0x000fe2000f8ec03f */
[----:B------:R-:W-:Y:S01]  /*13e0*/  STL [R1+0x6bc], R5 ;  /* 0x0006bc0501007387 */ /* 0x000fe20000100800 */
[----:B------:R-:W-:-:S02]  /*13f0*/  ULOP3.LUT UR4, UR46, 0x10000, URZ, 0xfc, !UPT ;  /* 0x000100002e047892 */ /* 0x000fc4000f8efc3f */
[----:B------:R-:W-:Y:S01]  /*1400*/  ULOP3.LUT UR5, UR5, 0x10000, URZ, 0xfc, !UPT ;  /* 0x0001000005057892 */ /* 0x000fe2000f8efc3f */
[----:B------:R-:W-:Y:S01]  /*1410*/  STL [R1+0x6b8], R2 ;  /* 0x0006b80201007387 */ /* 0x000fe20000100800 */
[----:B------:R-:W-:Y:S02]  /*1420*/  UIMAD UR6, UR39, 0x600, UR4 ;  /* 0x00000600270678a4 */ /* 0x000fe4000f8e0204 */
[----:B------:R-:W-:-:S05]  /*1430*/  ULEA UR7, UR39, UR5, 0xa ;  /* 0x0000000527077291 */ /* 0x000fca000f8e503f */
[----:B------:R-:W-:Y:S02]  /*1440*/  UMOV UR8, UR6 ;  /* 0x0000000600087c82 */ /* 0x000fe40008000000 */
[----:B------:R-:W-:Y:S02]  /*1450*/  UMOV UR10, UR7 ;  /* 0x00000007000a7c82 */ /* 0x000fe40008000000 */
[----:B------:R-:W-:Y:S01]  /*1460*/  HGMMA.64x256x16.F32.BF16 R20, gdesc[UR8], RZ, !UPT, gsb0 ;  /* 0x03e00000081479f0 */ /* 0x000fe2000c0018ff */
[----:B------:R-:W-:Y:S01]  /*1470*/  UIADD3 UR8, UR6, 0x200, URZ ;  /* 0x0000020006087890 */ /* 0x000fe2000fffe03f */
[----:B------:R-:W-:Y:S01]  /*1480*/  UMOV UR9, 0x80000020 ;  /* 0x8000002000097882 */ /* 0x000fe20000000000 */
[----:B------:R-:W-:Y:S02]  /*1490*/  WARPGROUP.DEPBAR.LE gsb0, 0x0 ;  /* 0x00008000000079c5 */ /* 0x000fe40000010000 */
[----:B------:R-:W-:Y:S01]  /*14a0*/  STL.64 [R1+0x200], R20 ;  /* 0x0002001401007387 */ /* 0x000fe20000100a00 */
[----:B------:R-:W-:-:S02]  /*14b0*/  IMAD.MOV.U32 R235, RZ, RZ, R128 ;  /* 0x000000ffffeb7224 */ /* 0x000fc400078e0080 */
[----:B------:R-:W-:Y:S01]  /*14c0*/  IMAD.MOV.U32 R234, RZ, RZ, R129 ;  /* 0x000000ffffea7224 */ /* 0x000fe200078e0081 */
[----:B------:R-:W-:Y:S01]  /*14d0*/  STL.64 [R1+0x208], R22 ;  /* 0x0002081601007387 */ /* 0x000fe20000100a00 */
[----:B------:R-:W-:Y:S02]  /*14e0*/  IMAD.MOV.U32 R233, RZ, RZ, R130 ;  /* 0x000000ffffe97224 */ /* 0x000fe400078e0082 */
[----:B------:R-:W-:Y:S01]  /*14f0*/  IMAD.MOV.U32 R232, RZ, RZ, R131 ;  /* 0x000000ffffe87224 */ /* 0x000fe200078e0083 */
[----:B------:R-:W-:Y:S01]  /*1500*/  STL.64 [R1+0x210], R24 ;  /* 0x0002101801007387 */ /* 0x000fe20000100a00 */
[----:B------:R-:W-:Y:S02]  /*1510*/  IMAD.MOV.U32 R231, RZ, RZ, R132 ;  /* 0x000000ffffe77224 */ /* 0x000fe400078e0084 */
[----:B------:R-:W-:Y:S01]  /*1520*/  IMAD.MOV.U32 R230, RZ, RZ, R133 ;  /* 0x000000ffffe67224 */ /* 0x000fe200078e0085 */
        /* <DEDUP_REMOVED lines=21> */
[----:B------:R-:W-:Y:S04]  /*1680*/  STL.64 [R1+0x250], R40 ;  /* 0x0002502801007387 */ /* 0x000fe80000100a00 */
        /* <DEDUP_REMOVED lines=42> */
[----:B------:R2:W-:Y:S02]  /*1930*/  STL.64 [R1+0x3a8], R126 ;  /* 0x0003a87e01007387 */ /* 0x0005e40000100a00 */
[----:B--2---:R-:W-:-:S06]  /*1940*/  WARPGROUP.ARRIVE ;  /* 0x00000000000079c5 */ /* 0x004fcc0000000000 */
[----:B------:R-:W-:Y:S01]  /*1950*/  HGMMA.64x256x16.F32.BF16 R24, gdesc[UR8], RZ, !UPT, gsb0 ;  /* 0x03e00000081879f0 */ /* 0x000fe2000c0018ff */
[----:B------:R-:W-:Y:S01]  /*1960*/  UIADD3 UR8, UR6, 0x400, URZ ;  /* 0x0000040006087890 */ /* 0x000fe2000fffe03f */
[----:B------:R-:W-:Y:S01]  /*1970*/  UMOV UR9, 0x80000020 ;  /* 0x8000002000097882 */ /* 0x000fe20000000000 */
[----:B------:R-:W-:Y:S02]  /*1980*/  WARPGROUP.DEPBAR.LE gsb0, 0x0 ;  /* 0x00008000000079c5 */ /* 0x000fe40000010000 */
[----:B------:R-:W-:Y:S01]  /*1990*/  STL.64 [R1], R24 ;  /* 0x0000001801007387 */ /* 0x000fe20000100a00 */
        /* <DEDUP_REMOVED lines=59> */
[----:B------:R2:W-:Y:S01]  /*1d50*/  STL [R1+0xa0], R64 ;  /* 0x0000a04001007387 */ /* 0x0005e20000100800 */
[----:B------:R-:W-:Y:S02]  /*1d60*/  IMAD.MOV.U32 R189, RZ, RZ, R105 ;  /* 0x000000ffffbd7224 */ /* 0x000fe400078e0069 */
[----:B------:R-:W-:Y:S02]  /*1d70*/  IMAD.MOV.U32 R190, RZ, RZ, R106 ;  /* 0x000000ffffbe7224 */ /* 0x000fe400078e006a */
[----:B------:R-:W-:Y:S02]  /*1d80*/  IMAD.MOV.U32 R191, RZ, RZ, R107 ;  /* 0x000000ffffbf7224 */ /* 0x000fe400078e006b */
[----:B------:R-:W-:Y:S02]  /*1d90*/  IMAD.MOV.U32 R192, RZ, RZ, R108 ;  /* 0x000000ffffc07224 */ /* 0x000fe400078e006c */
[----:B------:R-:W-:-:S02]  /*1da0*/  IMAD.MOV.U32 R193, RZ, RZ, R109 ;  /* 0x000000ffffc17224 */ /* 0x000fc400078e006d */
[----:B------:R-:W-:Y:S02]  /*1db0*/  IMAD.MOV.U32 R194, RZ, RZ, R110 ;  /* 0x000000ffffc27224 */ /* 0x000fe400078e006e */
        /* <DEDUP_REMOVED lines=27> */
[----:B---3--:R-:W-:Y:S02]  /*1f70*/  IMAD.MOV.U32 R17, RZ, RZ, R138 ;  /* 0x000000ffff117224 */ /* 0x008fe400078e008a */
        /* <DEDUP_REMOVED lines=11> */
[----:B01----:R-:W-:Y:S02]  /*2030*/  IMAD.MOV.U32 R3, RZ, RZ, R150 ;  /* 0x000000ffff037224 */ /* 0x003fe400078e0096 */
[----:B------:R-:W-:-:S02]  /*2040*/  IMAD.MOV.U32 R0, RZ, RZ, R151 ;  /* 0x000000ffff007224 */ /* 0x000fc400078e0097 */
[----:B--2---:R-:W-:-:S06]  /*2050*/  WARPGROUP.ARRIVE ;  /* 0x00000000000079c5 */ /* 0x004fcc0000000000 */
[----:B------:R-:W-:Y:S03]  /*2060*/  HGMMA.64x256x16.F32.BF16 R24, gdesc[UR8], RZ, !UPT, gsb0 ;  /* 0x03e00000081879f0 */ /* 0x000fe6000c0018ff */
[----:B------:R-:W-:Y:S02]  /*2070*/  WARPGROUP.DEPBAR.LE gsb0, 0x0 ;  /* 0x00008000000079c5 */ /* 0x000fe40000010000 */
        /* <DEDUP_REMOVED lines=21> */
[----:B------:R0:W-:Y:S04]  /*21d0*/  STL.64 [R1+0x408], R108 ;  /* 0x0004086c01007387 */ /* 0x0001e80000100a00 */
[----:B0-----:R-:W2:Y:S04]  /*21e0*/  LDL.LU R108, [R1] ;  /* 0x00000000016c7983 */ /* 0x001ea80000300800 */
[----:B------:R-:W2:Y:S04]  /*21f0*/  LDL.LU R109, [R1+0x4] ;  /* 0x00000400016d7983 */ /* 0x000ea80000300800 */
[----:B------:R-:W3:Y:S04]  /*2200*/  LDL.LU R110, [R1+0x8] ;  /* 0x00000800016e7983 */ /* 0x000ee80000300800 */
[----:B------:R-:W3:Y:S04]  /*2210*/  LDL.LU R111, [R1+0xc] ;  /* 0x00000c00016f7983 */ /* 0x000ee80000300800 */
[----:B------:R-:W4:Y:S04]  /*2220*/  LDL.LU R112, [R1+0x10] ;  /* 0x0000100001707983 */ /* 0x000f280000300800 */
[----:B------:R-:W4:Y:S04]  /*2230*/  LDL.LU R113, [R1+0x14] ;  /* 0x0000140001717983 */ /* 0x000f280000300800 */
[----:B------:R-:W2:Y:S04]  /*2240*/  LDL.LU R114, [R1+0x18] ;  /* 0x0000180001727983 */ /* 0x000ea80000300800 */
        /* <DEDUP_REMOVED lines=33> */
[----:B------:R-:W4:Y:S01]  /*2460*/  LDL.LU R148, [R1+0xa0] ;  /* 0x0000a00001947983 */ /* 0x000f220000300800 */
[----:B------:R-:W-:-:S02]  /*2470*/  IMAD.MOV.U32 R150, RZ, RZ, R5 ;  /* 0x000000ffff967224 */ /* 0x000fc400078e0005 */
[----:B------:R-:W-:Y:S02]  /*2480*/  IMAD.MOV.U32 R151, RZ, RZ, R2 ;  /* 0x000000ffff977224 */ /* 0x000fe400078e0002 */
[----:B------:R-:W-:Y:S02]  /*2490*/  IMAD.MOV.U32 R149, RZ, RZ, R16 ;  /* 0x000000ffff957224 */ /* 0x000fe400078e0010 */
[----:B------:R0:W5:Y:S04]  /*24a0*/  LDL.LU R16, [R1+0x6c0] ;  /* 0x0006c00001107983 */ /* 0x0001680000300800 */
[----:B------:R0:W5:Y:S04]  /*24b0*/  LDL.LU R5, [R1+0x6bc] ;  /* 0x0006bc0001057983 */ /* 0x0001680000300800 */
[----:B------:R0:W5:Y:S04]  /*24c0*/  LDL.LU R2, [R1+0x6b8] ;  /* 0x0006b80001027983 */ /* 0x0001680000300800 */
[----:B------:R-:W-:Y:S04]  /*24d0*/  STL.64 [R1+0x6b0], R150 ;  /* 0x0006b09601007387 */ /* 0x000fe80000100a00 */
[----:B----4-:R-:W-:Y:S04]  /*24e0*/  STL.64 [R1+0x6a8], R148 ;  /* 0x0006a89401007387 */ /* 0x010fe80000100a00 */
[----:B---3--:R-:W-:Y:S04]  /*24f0*/  STL.64 [R1+0x6a0], R146 ;  /* 0x0006a09201007387 */ /* 0x008fe80000100a00 */
[----:B--2---:R-:W-:Y:S04]  /*2500*/  STL.64 [R1+0x698], R144 ;  /* 0x0006989001007387 */ /* 0x004fe80000100a00 */
        /* <DEDUP_REMOVED lines=60> */
[----:B-1----:R-:W2:Y:S04]  /*28d0*/  LDL.LU R24, [R1+0x200] ;  /* 0x0002000001187983 */ /* 0x002ea80000300800 */
[----:B------:R-:W2:Y:S04]  /*28e0*/  LDL.LU R25, [R1+0x204] ;  /* 0x0002040001197983 */ /* 0x000ea80000300800 */
        /* <DEDUP_REMOVED lines=105> */
[----:B------:R-:W2:Y:S01]  /*2f80*/  LDL.LU R131, [R1+0x3ac] ;  /* 0x0003ac0001837983 */ /* 0x000ea20000300800 */
[----:B------:R-:W-:Y:S01]  /*2f90*/  IMAD.MOV.U32 R132, RZ, RZ, R235 ;  /* 0x000000ffff847224 */ /* 0x000fe200078e00eb */
[----:B------:R-:W-:Y:S01]  /*2fa0*/  UIADD3 UR8, UR6, 0x2, URZ ;  /* 0x0000000206087890 */ /* 0x000fe2000fffe03f */
[----:B------:R-:W-:Y:S01]  /*2fb0*/  IMAD.MOV.U32 R133, RZ, RZ, R234 ;  /* 0x000000ffff857224 */ /* 0x000fe200078e00ea */
[----:B------:R-:W-:Y:S01]  /*2fc0*/  UIADD3 UR10, UR7, 0x2, URZ ;  /* 0x00000002070a7890 */ /* 0x000fe2000fffe03f */
[----:B------:R-:W-:Y:S01]  /*2fd0*/  IMAD.MOV.U32 R134, RZ, RZ, R233 ;  /* 0x000000ffff867224 */ /* 0x000fe200078e00e9 */
[----:B------:R-:W-:Y:S01]  /*2fe0*/  UMOV UR9, 0x80000020 ;  /* 0x8000002000097882 */ /* 0x000fe20000000000 */
[----:B------:R-:W-:Y:S01]  /*2ff0*/  IMAD.MOV.U32 R135, RZ, RZ, R232 ;  /* 0x000000ffff877224 */ /* 0x000fe200078e00e8 */
[----:B------:R-:W-:Y:S01]  /*3000*/  UMOV UR11, 0x80000020 ;  /* 0x80000020000b7882 */ /* 0x000fe20000000000 */
        /* <DEDUP_REMOVED lines=35> */
[----:B------:R-:W-:Y:S01]  /*3240*/  IMAD.MOV.U32 R235, RZ, RZ, R0 ;  /* 0x000000ffffeb7224 */ /* 0x000fe200078e0000 */
[----:B--2---:R-:W-:-:S06]  /*3250*/  WARPGROUP.ARRIVE ;  /* 0x00000000000079c5 */ /* 0x004fcc0000000000 */
[----:B------:R-:W-:Y:S03]  /*3260*/  HGMMA.64x256x16.F32.BF16 R24, gdesc[UR8], R24, gsb0 ;  /* 0x03e00000081879f0 */ /* 0x000fe60008001818 */
        /* <DEDUP_REMOVED lines=65> */
[----:B-1----:R-:W2:Y:S04]  /*3680*/  LDL.LU.64 R150, [R1+0x6b0] ;  /* 0x0006b00001967983 */ /* 0x002ea80000300a00 */
[----:B------:R-:W2:Y:S04]  /*3690*/  LDL.LU.64 R148, [R1+0x6a8] ;  /* 0x0006a80001947983 */ /* 0x000ea80000300a00 */
        /* <DEDUP_REMOVED lines=19> */
[----:B------:R-:W2:Y:S01]  /*37d0*/  LDL.LU.64 R108, [R1+0x608] ;  /* 0x00060800016c7983 */ /* 0x000ea20000300a00 */
[----:B------:R-:W-:Y:S01]  /*37e0*/  UIADD3 UR8, UR6, 0x202, URZ ;  /* 0x0000020206087890 */ /* 0x000fe2000fffe03f */
[----:B------:R-:W-:-:S02]  /*37f0*/  UMOV UR9, 0x80000020 ;  /* 0x8000002000097882 */ /* 0x000fc40000000000 */
[----:B------:R-:W3:Y:S04]  /*3800*/  LDL.LU.64 R106, [R1+0x600] ;  /* 0x00060000016a7983 */ /* 0x000ee80000300a00 */
        /* <DEDUP_REMOVED lines=40> */
[----:B------:R-:W3:Y:S01]  /*3a90*/  LDL.LU.64 R24, [R1+0x4b8] ;  /* 0x0004b80001187983 */ /* 0x000ee20000300a00 */
[----:B--2---:R-:W-:-:S06]  /*3aa0*/  WARPGROUP.ARRIVE ;  /* 0x00000000000079c5 */ /* 0x004fcc0000000000 */
[----:B------:R-:W-:Y:S03]  /*3ab0*/  HGMMA.64x256x16.F32.BF16 R108, gdesc[UR8], R108, gsb0 ;  /* 0x03e00000086c79f0 */ /* 0x000fe6000800186c */
[----:B------:R-:W-:Y:S02]  /*3ac0*/  WARPGROUP.DEPBAR.LE gsb0, 0x0 ;  /* 0x00008000000079c5 */ /* 0x000fe40000010000 */
[----:B------:R-:W-:Y:S04]  /*3ad0*/  STL.64 [R1], R108 ;  /* 0x0000006c01007387 */ /* 0x000fe80000100a00 */
        /* <DEDUP_REMOVED lines=63> */
[----:B-1----:R-:W3:Y:S04]  /*3ed0*/  LDL.LU.64 R150, [R1+0x4b0] ;  /* 0x0004b00001967983 */ /* 0x002ee80000300a00 */
        /* <DEDUP_REMOVED lines=21> */
[----:B------:R-:W-:Y:S01]  /*4030*/  UIADD3 UR8, UR6, 0x402, URZ ;  /* 0x0000040206087890 */ /* 0x000fe2000fffe03f */
[----:B------:R-:W-:Y:S01]  /*4040*/  UMOV UR9, 0x80000020 ;  /* 0x8000002000097882 */ /* 0x000fe20000000000 */
[----:B---3--:R-:W-:-:S07]  /*4050*/  WARPGROUP.ARRIVE ;  /* 0x00000000000079c5 */ /* 0x008fce0000000000 */
[----:B------:R-:W-:Y:S03]  /*4060*/  HGMMA.64x256x16.F32.BF16 R24, gdesc[UR8], R24, gsb0 ;  /* 0x03e00000081879f0 */ /* 0x000fe60008001818 */
[----:B------:R-:W-:Y:S02]  /*4070*/  WARPGROUP.DEPBAR.LE gsb0, 0x0 ;  /* 0x00008000000079c5 */ /* 0x000fe40000010000 */
[----:B0-----:R-:W-:Y:S05]  /*4080*/  @!P1 BRA `(.L_x_18) ;  /* 0x0000004400c49947 */ /* 0x001fea0003800000 */
[----:B------:R-:W-:Y:S01]  /*4090*/  UIADD3 UR6, UR39, 0x1, URZ ;  /* 0x0000000127067890 */ /* 0x000fe2000fffe03f */
[----:B-----5:R-:W-:-:S03]  /*40a0*/  IMAD.MOV.U32 R0, RZ, RZ, R5 ;  /* 0x000000ffff007224 */ /* 0x020fc600078e0005 */
[----:B------:R-:W-:-:S04]  /*40b0*/  UISETP.NE.AND UP0, UPT, UR6, 0x5, UPT ;  /* 0x000000050600788c */ /* 0x000fc8000bf05270 */
[----:B------:R-:W-:Y:S02]  /*40c0*/  USEL UR7, URZ, 0x1, UP0 ;  /* 0x000000013f077887 */ /* 0x000fe40008000000 */
[----:B------:R-:W-:Y:S02]  /*40d0*/  USEL UR6, UR6, URZ, UP0 ;  /* 0x0000003f06067287 */ /* 0x000fe40008000000 */
[----:B------:R-:W-:-:S06]  /*40e0*/  ULOP3.LUT UR7, UR38, UR7, URZ, 0x3c, !UPT ;  /* 0x0000000726077292 */ /* 0x000fcc000f8e3c3f */
[----:B------:R-:W-:Y:S01]  /*40f0*/  IMAD.U32 R3, RZ, RZ, UR7 ;  /* 0x00000007ff037e24 */ /* 0x000fe2000f8e00ff */
[----:B------:R-:W-:-:S06]  /*4100*/  UMOV UR7, UR39 ;  /* 0x0000002700077c82 */ /* 0x000fcc0008000000 */
.L_x_25:
[----:B------:R-:W-:Y:S05]  /*4110*/  @!P0 BRA `(.L_x_19) ;  /* 0x0000000000048947 */ /* 0x000fea0003800000 */
[----:B------:R-:W-:Y:S01]  /*4120*/  BPT.TRAP 0x1 ;  /* 0x000000040000795c */ /* 0x000fe20000300000 */
.L_x_19:
[----:B------:R-:W-:Y:S01]  /*4130*/  ULEA UR8, UR6, UR44, 0x3 ;  /* 0x0000002c06087291 */ /* 0x000fe2000f8e183f */
[----:B------:R-:W-:-:S08]  /*4140*/  SHF.L.U32 R4, R3, 0x1f, RZ ;  /* 0x0000001f03047819 */ /* 0x000fd000000006ff */
[----:B------:R0:W1:Y:S01]  /*4150*/  SYNCS.PHASECHK.TRANS64.TRYWAIT P1, [UR8], R4 ;  /* 0x00000004ff0075a7 */ /* 0x0000620008020148 */
[----:B------:R-:W-:Y:S05]  /*4160*/  @!P0 BRA `(.L_x_20) ;  /* 0x0000000000048947 */ /* 0x000fea0003800000 */
[----:B------:R-:W-:Y:S01]  /*4170*/  BPT.TRAP 0x1 ;  /* 0x000000040000795c */ /* 0x000fe20000300000 */
.L_x_20:
[----:B-1----:R-:W-:Y:S05]  /*4180*/  @P1 BRA `(.L_x_21) ;  /* 0x0000000000081947 */ /* 0x002fea0003800000 */
[----:B------:R-:W1:Y:S02]  /*4190*/  SYNCS.PHASECHK.TRANS64.TRYWAIT P1, [UR8], R4 ;  /* 0x00000004ff0075a7 */ /* 0x000e640008020148 */
[----:B-1----:R-:W-:Y:S05]  /*41a0*/  @!P1 BRA `(.L_x_22) ;  /* 0x000001f000609947 */ /* 0x002fea0003800000 */
.L_x_21:
        /* <DEDUP_REMOVED lines=64> */
[----:B--2---:R-:W2:Y:S04]  /*45b0*/  LDL.LU.64 R24, [R1] ;  /* 0x0000000001187983 */ /* 0x004ea80000300a00 */
[----:B------:R-:W3:Y:S04]  /*45c0*/  LDL.LU.64 R26, [R1+0x8] ;  /* 0x00000800011a7983 */ /* 0x000ee80000300a00 */
[----:B------:R-:W4:Y:S04]  /*45d0*/  LDL.LU.64 R28, [R1+0x10] ;  /* 0x00001000011c7983 */ /* 0x000f280000300a00 */
[----:B------:R-:W2:Y:S04]  /*45e0*/  LDL.LU.64 R30, [R1+0x18] ;  /* 0x00001800011e7983 */ /* 0x000ea80000300a00 */
        /* <DEDUP_REMOVED lines=58> */
[----:B---3--:R-:W-:Y:S04]  /*4990*/  STL.64 [R1+0xab8], R146 ;  /* 0x000ab89201007387 */ /* 0x008fe80000100a00 */
[----:B--2---:R-:W-:Y:S04]  /*49a0*/  STL.64 [R1+0xab0], R144 ;  /* 0x000ab09001007387 */ /* 0x004fe80000100a00 */
[----:B----4-:R-:W-:Y:S04]  /*49b0*/  STL.64 [R1+0xaa8], R142 ;  /* 0x000aa88e01007387 */ /* 0x010fe80000100a00 */
        /* <DEDUP_REMOVED lines=59> */
[----:B------:R-:W3:Y:S04]  /*4d70*/  LDL.LU.64 R20, [R1+0x200] ;  /* 0x0002000001147983 */ /* 0x000ee80000300a00 */
[----:B------:R-:W3:Y:S04]  /*4d80*/  LDL.LU.64 R22, [R1+0x208] ;  /* 0x0002080001167983 */ /* 0x000ee80000300a00 */
[----:B--2---:R-:W3:Y:S04]  /*4d90*/  LDL.LU.64 R24, [R1+0x210] ;  /* 0x0002100001187983 */ /* 0x004ee80000300a00 */
        /* <DEDUP_REMOVED lines=61> */
[----:B------:R-:W-:-:S02]  /*5170*/  UIMAD UR12, UR6, 0x600, UR4 ;  /* 0x00000600060c78a4 */ /* 0x000fc4000f8e0204 */
[----:B------:R-:W-:Y:S01]  /*5180*/  ULEA UR13, UR6, UR5, 0xa ;  /* 0x00000005060d7291 */ /* 0x000fe2000f8e503f */
[----:B------:R-:W2:Y:S01]  /*5190*/  LDL.LU.64 R148, [R1+0x1f0] ;  /* 0x0001f00001947983 */ /* 0x000ea20000300a00 */
[----:B------:R-:W-:Y:S01]  /*51a0*/  UMOV UR9, 0x80000020 ;  /* 0x8000002000097882 */ /* 0x000fe20000000000 */
[----:B------:R-:W-:Y:S02]  /*51b0*/  UMOV UR11, 0x80000020 ;  /* 0x80000020000b7882 */ /* 0x000fe40000000000 */
[----:B------:R-:W-:Y:S01]  /*51c0*/  UMOV UR8, UR12 ;  /* 0x0000000c00087c82 */ /* 0x000fe20008000000 */
[----:B------:R-:W2:Y:S01]  /*51d0*/  LDL.LU.64 R150, [R1+0x1f8] ;  /* 0x0001f80001967983 */ /* 0x000ea20000300a00 */
[----:B------:R-:W-:-:S03]  /*51e0*/  UMOV UR10, UR13 ;  /* 0x0000000d000a7c82 */ /* 0x000fc60008000000 */
[----:B------:R-:W-:Y:S04]  /*51f0*/  STL [R1+0x6c8], R16 ;  /* 0x0006c81001007387 */ /* 0x000fe80000100800 */
[----:B------:R-:W-:Y:S04]  /*5200*/  STL [R1+0x6c4], R5 ;  /* 0x0006c40501007387 */ /* 0x000fe80000100800 */
[----:B------:R-:W-:Y:S04]  /*5210*/  STL [R1+0x6c0], R3 ;  /* 0x0006c00301007387 */ /* 0x000fe80000100800 */
[----:B------:R-:W-:Y:S04]  /*5220*/  STL [R1+0x6bc], R2 ;  /* 0x0006bc0201007387 */ /* 0x000fe80000100800 */
[----:B------:R-:W-:Y:S01]  /*5230*/  STL [R1+0x6b8], R0 ;  /* 0x0006b80001007387 */ /* 0x000fe20000100800 */
[----:B---3--:R-:W-:-:S06]  /*5240*/  WARPGROUP.ARRIVE ;  /* 0x00000000000079c5 */ /* 0x008fcc0000000000 */
[----:B------:R-:W-:Y:S03]  /*5250*/  HGMMA.64x256x16.F32.BF16 R20, gdesc[UR8], R20, gsb0 ;  /* 0x03e00000081479f0 */ /* 0x000fe60008001814 */
[----:B------:R-:W-:Y:S02]  /*5260*/  WARPGROUP.DEPBAR.LE gsb0, 0x0 ;  /* 0x00008000000079c5 */ /* 0x000fe40000010000 */
        /* <DEDUP_REMOVED lines=82> */
[----:B---3--:R-:W2:Y:S04]  /*5790*/  LDL.LU.64 R128, [R1+0xa70] ;  /* 0x000a700001807983 */ /* 0x008ea80000300a00 */
        /* <DEDUP_REMOVED lines=53> */
[----:B------:R-:W-:Y:S01]  /*5af0*/  UMOV UR9, 0x80000020 ;  /* 0x8000002000097882 */ /* 0x000fe20000000000 */
[----:B--2---:R-:W-:-:S07]  /*5b00*/  WARPGROUP.ARRIVE ;  /* 0x00000000000079c5 */ /* 0x004fce0000000000 */
[----:B------:R-:W-:Y:S03]  /*5b10*/  HGMMA.64x256x16.F32.BF16 R24, gdesc[UR8], R24, gsb0 ;  /* 0x03e00000081879f0 */ /* 0x000fe60008001818 */
[----:B------:R-:W-:Y:S02]  /*5b20*/  WARPGROUP.DEPBAR.LE gsb0, 0x0 ;  /* 0x00008000000079c5 */ /* 0x000fe40000010000 */
[----:B------:R-:W-:Y:S01]  /*5b30*/  STL.64 [R1], R24 ;  /* 0x0000001801007387 */ /* 0x000fe20000100a00 */
[----:B-1----:R-:W-:Y:S02]  /*5b40*/  IMAD.MOV.U32 R6, RZ, RZ, R150 ;  /* 0x000000ffff067224 */ /* 0x002fe400078e0096 */
[----:B0-----:R-:W-:Y:S01]  /*5b50*/  IMAD.MOV.U32 R4, RZ, RZ, R151 ;  /* 0x000000ffff047224 */ /* 0x001fe200078e0097 */
        /* <DEDUP_REMOVED lines=54> */
[----:B------:R0:W-:Y:S01]  /*5ec0*/  STL [R1+0x98], R62 ;  /* 0x0000983e01007387 */ /* 0x0001e20000100800 */
[----:B------:R-:W-:-:S02]  /*5ed0*/  IMAD.MOV.U32 R196, RZ, RZ, R112 ;  /* 0x000000ffffc47224 */ /* 0x000fc400078e0070 */
[----:B------:R-:W-:Y:S01]  /*5ee0*/  IMAD.MOV.U32 R197, RZ, RZ, R113 ;  /* 0x000000ffffc57224 */ /* 0x000fe200078e0071 */
[----:B------:R-:W2:Y:S01]  /*5ef0*/  LDL.LU.64 R150, [R1+0x8c8] ;  /* 0x0008c80001967983 */ /* 0x000ea20000300a00 */
[----:B------:R-:W-:Y:S02]  /*5f00*/  IMAD.MOV.U32 R194, RZ, RZ, R110 ;  /* 0x000000ffffc27224 */ /* 0x000fe400078e006e */
[----:B------:R-:W-:Y:S01]  /*5f10*/  IMAD.MOV.U32 R195, RZ, RZ, R111 ;  /* 0x000000ffffc37224 */ /* 0x000fe200078e006f */
[----:B------:R-:W2:Y:S01]  /*5f20*/  LDL.LU.64 R148, [R1+0x8c0] ;  /* 0x0008c00001947983 */ /* 0x000ea20000300a00 */
[----:B------:R-:W-:Y:S02]  /*5f30*/  IMAD.MOV.U32 R192, RZ, RZ, R108 ;  /* 0x000000ffffc07224 */ /* 0x000fe400078e006c */
[----:B------:R-:W-:Y:S01]  /*5f40*/  IMAD.MOV.U32 R193, RZ, RZ, R109 ;  /* 0x000000ffffc17224 */ /* 0x000fe200078e006d */
[----:B------:R-:W2:Y:S01]  /*5f50*/  LDL.LU.64 R146, [R1+0x8b8] ;  /* 0x0008b80001927983 */ /* 0x000ea20000300a00 */
        /* <DEDUP_REMOVED lines=66> */
[----:B------:R-:W-:-:S03]  /*6380*/  IMAD.MOV.U32 R16, RZ, RZ, R63 ;  /* 0x000000ffff107224 */ /* 0x000fc600078e003f */
        /* <DEDUP_REMOVED lines=19> */
[----:B0-----:R-:W2:Y:S04]  /*64c0*/  LDL.LU.64 R62, [R1+0x768] ;  /* 0x00076800013e7983 */ /* 0x001ea80000300a00 */
        /* <DEDUP_REMOVED lines=84> */
[----:B------:R-:W3:Y:S01]  /*6a10*/  LDL.LU R146, [R1+0x98] ;  /* 0x0000980001927983 */ /* 0x000ee20000300800 */
[----:B------:R-:W-:-:S02]  /*6a20*/  IMAD.MOV.U32 R147, RZ, RZ, R16 ;  /* 0x000000ffff937224 */ /* 0x000fc400078e0010 */
[----:B------:R-:W-:Y:S01]  /*6a30*/  IMAD.MOV.U32 R148, RZ, RZ, R5 ;  /* 0x000000ffff947224 */ /* 0x000fe200078e0005 */
[----:B------:R0:W5:Y:S01]  /*6a40*/  LDL.LU R16, [R1+0x6c8] ;  /* 0x0006c80001107983 */ /* 0x0001620000300800 */
[----:B------:R-:W-:Y:S02]  /*6a50*/  IMAD.MOV.U32 R150, RZ, RZ, R2 ;  /* 0x000000ffff967224 */ /* 0x000fe400078e0002 */
[----:B------:R-:W-:Y:S01]  /*6a60*/  IMAD.MOV.U32 R151, RZ, RZ, R0 ;  /* 0x000000ffff977224 */ /* 0x000fe200078e0000 */
[----:B------:R0:W5:Y:S01]  /*6a70*/  LDL.LU R5, [R1+0x6c4] ;  /* 0x0006c40001057983 */ /* 0x0001620000300800 */
[----:B------:R-:W-:-:S03]  /*6a80*/  IMAD.MOV.U32 R149, RZ, RZ, R3 ;  /* 0x000000ffff957224 */ /* 0x000fc600078e0003 */
[----:B------:R0:W5:Y:S04]  /*6a90*/  LDL.LU R3, [R1+0x6c0] ;  /* 0x0006c00001037983 */ /* 0x0001680000300800 */
[----:B------:R0:W5:Y:S04]  /*6aa0*/  LDL.LU R2, [R1+0x6bc] ;  /* 0x0006bc0001027983 */ /* 0x0001680000300800 */
[----:B------:R0:W5:Y:S04]  /*6ab0*/  LDL.LU R0, [R1+0x6b8] ;  /* 0x0006b80001007983 */ /* 0x0001680000300800 */
[----:B------:R-:W-:Y:S04]  /*6ac0*/  STL.64 [R1+0x6b0], R150 ;  /* 0x0006b09601007387 */ /* 0x000fe80000100a00 */
[----:B------:R-:W-:Y:S04]  /*6ad0*/  STL.64 [R1+0x6a8], R148 ;  /* 0x0006a89401007387 */ /* 0x000fe80000100a00 */
        /* <DEDUP_REMOVED lines=190> */
[----:B------:R-:W-:Y:S02]  /*76c0*/  UIADD3 UR8, UR12, 0x2, URZ ;  /* 0x000000020c087890 */ /* 0x000fe4000fffe03f */
[----:B------:R-:W-:Y:S01]  /*76d0*/  UIADD3 UR10, UR13, 0x2, URZ ;  /* 0x000000020d0a7890 */ /* 0x000fe2000fffe03f */
[----:B------:R-:W-:Y:S01]  /*76e0*/  UMOV UR9, 0x80000020 ;  /* 0x8000002000097882 */ /* 0x000fe20000000000 */
[----:B------:R-:W-:Y:S01]  /*76f0*/  UMOV UR11, 0x80000020 ;  /* 0x80000020000b7882 */ /* 0x000fe20000000000 */
        /* <DEDUP_REMOVED lines=107> */
[----:B------:R-:W-:Y:S01]  /*7db0*/  UIADD3 UR8, UR12, 0x202, URZ ;  /* 0x000002020c087890 */ /* 0x000fe2000fffe03f */
[----:B------:R-:W3:Y:S01]  /*7dc0*/  LDL.LU.64 R106, [R1+0x600] ;  /* 0x00060000016a7983 */ /* 0x000ee20000300a00 */
[----:B------:R-:W-:-:S03]  /*7dd0*/  UMOV UR9, 0x80000020 ;  /* 0x8000002000097882 */ /* 0x000fc60000000000 */
        /* <DEDUP_REMOVED lines=136> */
[----:B------:R-:W-:Y:S01]  /*8660*/  BPT.TRAP 0x1 ;  /* 0x000000040000795c */ /* 0x000fe20000300000 */
.L_x_23:
[----:B------:R-:W-:Y:S02]  /*8670*/  UISETP.GT.U32.AND UP0, UPT, UR40, 0x1, UPT ;  /* 0x000000012800788c */ /* 0x000fe4000bf04070 */
[----:B------:R-:W-:-:S04]  /*8680*/  ULEA UR8, UR7, UR44, 0x3 ;  /* 0x0000002c07087291 */ /* 0x000fc8000f8e183f */
[----:B------:R-:W-:Y:S01]  /*8690*/  UIADD3 UR8, UR8, 0x28, URZ ;  /* 0x0000002808087890 */ /* 0x000fe2000fffe03f */
[----:B------:R-:W-:-:S03]  /*86a0*/  PLOP3.LUT P1, PT, PT, PT, UP0, 0x80, 0x0 ;  /* 0x000000000000781c */ /* 0x000fc60003f2f008 */
[----:B------:R-:W-:-:S09]  /*86b0*/  UPRMT UR8, URZ, 0x654, UR8 ;  /* 0x000006543f087896 */ /* 0x000fd20008000008 */
[----:B------:R-:W-:Y:S01]  /*86c0*/  SYNCS.ARRIVE.TRANS64.RED.A1T0 RZ, [UR8], RZ ;  /* 0x000000ffffff79a7 */ /* 0x000fe20008100408 */
[----:B------:R-:W-:Y:S05]  /*86d0*/  @P1 BRA `(.L_x_24) ;  /* 0x0000000000041947 */ /* 0x000fea0003800000 */
[----:B------:R-:W-:Y:S01]  /*86e0*/  BPT.TRAP 0x1 ;  /* 0x000000040000795c */ /* 0x000fe20000300000 */
.L_x_24:
[----:B------:R-:W-:Y:S01]  /*86f0*/  UIADD3 UR6, UR6, 0x1, URZ ;  /* 0x0000000106067890 */ /* 0x000fe2000fffe03f */
[C---:B-----5:R-:W-:Y:S01]  /*8700*/  ISETP.GT.AND P1, PT, R0.reuse, 0x1, PT ;  /* 0x000000010000780c */ /* 0x060fe20003f24270 */
[----:B------:R-:W-:Y:S01]  /*8710*/  UIADD3 UR7, UR7, 0x1, URZ ;  /* 0x0000000107077890 */ /* 0x000fe2000fffe03f */
[----:B------:R-:W-:Y:S01]  /*8720*/  VIADD R0, R0, 0xffffffff ;  /* 0xffffffff00007836 */ /* 0x000fe20000000000 */
[----:B------:R-:W-:Y:S02]  /*8730*/  UISETP.NE.AND UP0, UPT, UR6, 0x5, UPT ;  /* 0x000000050600788c */ /* 0x000fe4000bf05270 */
[----:B------:R-:W-:Y:S02]  /*8740*/  UISETP.NE.AND UP1, UPT, UR7, 0x5, UPT ;  /* 0x000000050700788c */ /* 0x000fe4000bf25270 */
[----:B------:R-:W-:Y:S02]  /*8750*/  USEL UR8, URZ, 0x1, UP0 ;  /* 0x000000013f087887 */ /* 0x000fe40008000000 */
[----:B------:R-:W-:-:S02]  /*8760*/  USEL UR6, UR6, URZ, UP0 ;  /* 0x0000003f06067287 */ /* 0x000fc40008000000 */
[----:B------:R-:W-:Y:S02]  /*8770*/  USEL UR7, UR7, URZ, UP1 ;  /* 0x0000003f07077287 */ /* 0x000fe40008800000 */
[----:B------:R-:W-:Y:S01]  /*8780*/  LOP3.LUT R3, R3, UR8, RZ, 0x3c, !PT ;  /* 0x0000000803037c12 */ /* 0x000fe2000f8e3cff */
[----:B------:R-:W-:Y:S09]  /*8790*/  @P1 BRA `(.L_x_25) ;  /* 0xffffffb8005c1947 */ /* 0x000ff2000383ffff */
.L_x_18:
[----:B------:R-:W0:Y:S02]  /*87a0*/  LDC R0, c[0x0][0x28c] ;  /* 0x0000a300ff007b82 */ /* 0x000e240000000800 */
[----:B0-----:R-:W-:-:S13]  /*87b0*/  ISETP.GE.AND P1, PT, R0, 0x1, PT ;  /* 0x000000010000780c */ /* 0x001fda0003f26270 */
[----:B------:R-:W-:Y:S05]  /*87c0*/  @!P1 BRA `(.L_x_26) ;  /* 0x0000000000389947 */ /* 0x000fea0003800000 */
[----:B------:R-:W-:Y:S05]  /*87d0*/  @!P0 BRA `(.L_x_27) ;  /* 0x0000000000048947 */ /* 0x000fea0003800000 */
[----:B------:R-:W-:Y:S01]  /*87e0*/  BPT.TRAP 0x1 ;  /* 0x000000040000795c */ /* 0x000fe20000300000 */
.L_x_27:
[----:B-----5:R-:W-:Y:S01]  /*87f0*/  VIADD R0, R5, UR39 ;  /* 0x0000002705007c36 */ /* 0x020fe20008000000 */
[----:B------:R-:W-:-:S03]  /*8800*/  UISETP.GT.U32.AND UP0, UPT, UR40, 0x1, UPT ;  /* 0x000000012800788c */ /* 0x000fc6000bf04070 */
[----:B------:R-:W-:-:S03]  /*8810*/  IMAD.WIDE.U32 R4, R0, -0x33333333, RZ ;  /* 0xcccccccd00047825 */ /* 0x000fc600078e00ff */
[----:B------:R-:W-:Y:S02]  /*8820*/  PLOP3.LUT P0, PT, PT, PT, UP0, 0x80, 0x0 ;  /* 0x000000000000781c */ /* 0x000fe40003f0f008 */
[----:B------:R-:W-:-:S05]  /*8830*/  SHF.R.U32.HI R4, RZ, 0x2, R5 ;  /* 0x00000002ff047819 */ /* 0x000fca0000011605 */
[----:B------:R-:W-:-:S05]  /*8840*/  IMAD R0, R4, -0x5, R0 ;  /* 0xfffffffb04007824 */ /* 0x000fca00078e0200 */
[----:B------:R-:W-:-:S05]  /*8850*/  LEA R0, R0, UR44, 0x3 ;  /* 0x0000002c00007c11 */ /* 0x000fca000f8e18ff */
[----:B------:R-:W-:-:S05]  /*8860*/  VIADD R0, R0, 0x28 ;  /* 0x0000002800007836 */ /* 0x000fca0000000000 */
[----:B------:R-:W-:-:S04]  /*8870*/  PRMT R0, RZ, 0x654, R0 ;  /* 0x00000654ff007816 */ /* 0x000fc80000000000 */
[----:B------:R0:W-:Y:S01]  /*8880*/  SYNCS.ARRIVE.TRANS64.RED.A1T0 RZ, [R0+URZ], RZ ;  /* 0x000000ff00ff79a7 */ /* 0x0001e2000810043f */
[----:B------:R-:W-:Y:S05]  /*8890*/  @P0 BRA `(.L_x_26) ;  /* 0x0000000000040947 */ /* 0x000fea0003800000 */
[----:B------:R-:W-:Y:S01]  /*88a0*/  BPT.TRAP 0x1 ;  /* 0x000000040000795c */ /* 0x000fe20000300000 */
.L_x_26:
[----:B0-----:R-:W0:Y:S01]  /*88b0*/  S2R R0, SR_TID.X ;  /* 0x0000000000007919 */ /* 0x001e220000002100 */
[----:B------:R-:W-:Y:S01]  /*88c0*/  IMAD.MOV.U32 R21, RZ, RZ, 0x6540 ;  /* 0x00006540ff157424 */ /* 0x000fe200078e00ff */
[----:B------:R-:W-:Y:S01]  /*88d0*/  UIMAD.WIDE UR6, UR41, 0x180, URZ ;  /* 0x00000180290678a5 */ /* 0x000fe2000f8e023f */
[----:B------:R-:W1:Y:S01]  /*88e0*/  S2R R6, SR_TID.X ;  /* 0x0000000000067919 */ /* 0x000e620000002100 */
[----:B------:R-:W-:Y:S01]  /*88f0*/  USHF.R.S32.HI UR10, URZ, 0x1f, UR45 ;  /* 0x0000001f3f0a7899 */ /* 0x000fe2000801142d */
[----:B------:R-:W-:Y:S01]  /*8900*/  ULDC.64 UR8, c[0x0][0x5d0] ;  /* 0x0001740000087ab9 */ /* 0x000fe20000000a00 */
[----:B------:R-:W-:Y:S02]  /*8910*/  UIMAD UR41, UR41, 0x180, URZ ;  /* 0x00000180292978a4 */ /* 0x000fe4000f8e023f */
[----:B------:R-:W-:Y:S02]  /*8920*/  UIMAD UR4, UR10, UR8, URZ ;  /* 0x000000080a0472a4 */ /* 0x000fe4000f8e023f */
[----:B------:R-:W-:-:S02]  /*8930*/  UIADD3 UR39, UR43, UR39, URZ ;  /* 0x000000272b277290 */ /* 0x000fc4000fffe03f */
[----:B------:R-:W-:Y:S02]  /*8940*/  UIMAD UR4, UR45, UR9, UR4 ;  /* 0x000000092d0472a4 */ /* 0x000fe4000f8e0204 */
[----:B------:R-:W-:Y:S02]  /*8950*/  UISETP.GT.U32.AND UP1, UPT, UR39, 0x4, UPT ;  /* 0x000000042700788c */ /* 0x000fe4000bf24070 */
[----:B------:R-:W-:Y:S02]  /*8960*/  UISETP.GE.U32.AND UP2, UPT, UR43, 0x5, UPT ;  /* 0x000000052b00788c */ /* 0x000fe4000bf46070 */
[----:B------:R-:W-:Y:S01]  /*8970*/  UISETP.LT.U32.AND UP1, UPT, UR43, 0x5, UP1 ;  /* 0x000000052b00788c */ /* 0x000fe20008f21070 */
[----:B0-----:R-:W-:-:S04]  /*8980*/  SHF.R.U32.HI R3, RZ, 0x7, R0 ;  /* 0x00000007ff037819 */ /* 0x001fc80000011600 */
[----:B------:R-:W-:Y:S01]  /*8990*/  LOP3.LUT R3, R3, 0x1, RZ, 0xc0, !PT ;  /* 0x0000000103037812 */ /* 0x000fe200078ec0ff */
[C---:B-1----:R-:W-:Y:S01]  /*89a0*/  IMAD.SHL.U32 R20, R6.reuse, 0x2, RZ ;  /* 0x0000000206147824 */ /* 0x042fe200078e00ff */
[----:B------:R-:W-:Y:S02]  /*89b0*/  SHF.R.U32.HI R0, RZ, 0x2, R6 ;  /* 0x00000002ff007819 */ /* 0x000fe40000011606 */
[----:B------:R-:W-:Y:S01]  /*89c0*/  LOP3.LUT R4, R6, 0x60, RZ, 0xc0, !PT ;  /* 0x0000006006047812 */ /* 0x000fe200078ec0ff */
[----:B------:R-:W-:Y:S01]  /*89d0*/  IMAD.SHL.U32 R160, R3, 0x40, RZ ;  /* 0x0000004003a07824 */ /* 0x000fe200078e00ff */
[----:B------:R-:W-:Y:S02]  /*89e0*/  LOP3.LUT R0, R0, 0x7, RZ, 0xc0, !PT ;  /* 0x0000000700007812 */ /* 0x000fe400078ec0ff */
[----:B------:R-:W-:Y:S02]  /*89f0*/  LOP3.LUT R20, R20, 0x6, RZ, 0xc0, !PT ;  /* 0x0000000614147812 */ /* 0x000fe400078ec0ff */
[----:B------:R-:W-:-:S02]  /*8a00*/  SHF.R.U32.HI R4, RZ, 0x1, R4 ;  /* 0x00000001ff047819 */ /* 0x000fc40000011604 */
[--C-:B------:R-:W-:Y:S02]  /*8a10*/  LOP3.LUT R160, R160, 0x40, R0.reuse, 0xe2, !PT ;  /* 0x00000040a0a07812 */ /* 0x100fe400078ee200 */
[----:B------:R-:W-:Y:S01]  /*8a20*/  PRMT R20, R20, R21, UR42 ;  /* 0x0000002a14147e16 */ /* 0x000fe20008000015 */
[----:B------:R-:W-:Y:S01]  /*8a30*/  USHF.L.U32 UR42, UR42, 0x8, URZ ;  /* 0x000000082a2a7899 */ /* 0x000fe2000800063f */
[----:B------:R-:W-:Y:S02]  /*8a40*/  IADD3 R0, RZ, -R4, -R0 ;  /* 0x80000004ff007210 */ /* 0x000fe40007ffe800 */
[----:B------:R-:W-:Y:S01]  /*8a50*/  LOP3.LUT R160, R160, UR6, R4, 0xfe, !PT ;  /* 0x00000006a0a07c12 */ /* 0x000fe2000f8efe04 */
[----:B------:R-:W-:Y:S01]  /*8a60*/  IMAD.U32 R4, RZ, RZ, UR8 ;  /* 0x00000008ff047e24 */ /* 0x000fe2000f8e00ff */
[----:B------:R-:W-:Y:S01]  /*8a70*/  SHF.R.S32.HI R21, RZ, 0x1f, R20 ;  /* 0x0000001fff157819 */ /* 0x000fe20000011414 */
[----:B------:R-:W-:Y:S01]  /*8a80*/  ULDC UR8, c[0x0][0x284] ;  /* 0x0000a10000087ab9 */ /* 0x000fe20000000800 */
[----:B------:R-:W-:-:S02]  /*8a90*/  IMAD R0, R3, -0x40, R0 ;  /* 0xffffffc003007824 */ /* 0x000fc400078e0200 */
[----:B------:R-:W-:Y:S02]  /*8aa0*/  IMAD.U32 R3, RZ, RZ, UR8 ;  /* 0x00000008ff037e24 */ /* 0x000fe4000f8e00ff */
[----:B-----5:R-:W-:-:S03]  /*8ab0*/  IMAD.WIDE.U32 R4, R4, UR45, R20 ;  /* 0x0000002d04047c25 */ /* 0x020fc6000f8e0014 */
[----:B------:R-:W-:Y:S01]  /*8ac0*/  IADD3 R3, R3, -UR41, R0 ;  /* 0x8000002903037c10 */ /* 0x000fe2000fffe000 */
[----:B------:R-:W-:Y:S01]  /*8ad0*/  VIADD R5, R5, UR4 ;  /* 0x0000000405057c36 */ /* 0x000fe20008000000 */
[----:B------:R-:W-:Y:S01]  /*8ae0*/  ULDC UR4, c[0x0][0x288] ;  /* 0x0000a20000047ab9 */ /* 0x000fe20000000800 */
[----:B------:R-:W-:Y:S01]  /*8af0*/  LOP3.LUT R0, R6, 0x3, RZ, 0xc0, !PT ;  /* 0x0000000306007812 */ /* 0x000fe200078ec0ff */
[----:B------:R-:W-:Y:S01]  /*8b00*/  UISETP.GE.AND UP0, UPT, UR42, UR4, UPT ;  /* 0x000000042a00728c */ /* 0x000fe2000bf06270 */
[----:B------:R-:W-:-:S03]  /*8b10*/  IMAD.MOV.U32 R6, RZ, RZ, -0x2 ;  /* 0xfffffffeff067424 */ /* 0x000fc600078e00ff */
[----:B------:R-:W-:Y:S01]  /*8b20*/  UISETP.GE.OR UP0, UPT, UR41, UR8, UP0 ;  /* 0x000000082900728c */ /* 0x000fe20008706670 */
[----:B------:R-:W-:Y:S01]  /*8b30*/  IMAD R0, R0, R6, UR4 ;  /* 0x0000000400007e24 */ /* 0x000fe2000f8e0206 */
[----:B------:R-:W-:Y:S02]  /*8b40*/  UIMAD.WIDE.U32 UR4, UR39, -0x33333333, URZ ;  /* 0xcccccccd270478a5 */ /* 0x000fe4000f8e003f */
[----:B------:R-:W-:Y:S01]  /*8b50*/  USEL UR8, URZ, 0x1, !UP1 ;  /* 0x000000013f087887 */ /* 0x000fe2000c800000 */
[----:B------:R-:W-:Y:S01]  /*8b60*/  VIADD R0, R0, -UR42 ;  /* 0x8000002a00007c36 */ /* 0x000fe20008000000 */
[----:B------:R-:W-:Y:S01]  /*8b70*/  PLOP3.LUT P0, PT, PT, PT, UP0, 0x80, 0x0 ;  /* 0x000000000000781c */ /* 0x000fe20003f0f008 */
[----:B------:R-:W-:Y:S02]  /*8b80*/  USHF.R.U32.HI UR4, URZ, 0x2, UR5 ;  /* 0x000000023f047899 */ /* 0x000fe40008011605 */
[----:B------:R-:W-:Y:S02]  /*8b90*/  ULOP3.LUT UR38, UR38, UR8, URZ, 0x3c, !UPT ;  /* 0x0000000826267292 */ /* 0x000fe4000f8e3c3f */
[----:B------:R-:W-:-:S02]  /*8ba0*/  UIMAD UR39, UR4, -0x5, UR39 ;  /* 0xfffffffb042778a4 */ /* 0x000fc4000f8e0227 */
[----:B------:R-:W-:Y:S01]  /*8bb0*/  @UP2 ULOP3.LUT UR38, UR38, 0x1, UR4, 0x78, !UPT ;  /* 0x0000000126262892 */ /* 0x000fe2000f8e7804 */
[----:B------:R-:W-:-:S05]  /*8bc0*/  UMOV UR41, 0xffffffff ;  /* 0xffffffff00297882 */ /* 0x000fca0000000000 */
[----:B------:R-:W-:Y:S06]  /*8bd0*/  @P0 BRA `(.L_x_28) ;  /* 0x0000018800080947 */ /* 0x000fec0003800000 */
[----:B------:R-:W-:Y:S01]  /*8be0*/  FSETP.NEU.AND P0, PT, R16, RZ, PT ;  /* 0x000000ff1000720b */ /* 0x000fe20003f0d000 */
[----:B------:R-:W-:Y:S01]  /*8bf0*/  ULDC.64 UR8, c[0x0][0x5c8] ;  /* 0x0001720000087ab9 */ /* 0x000fe20000000a00 */
[----:B------:R-:W-:Y:S01]  /*8c00*/  ISETP.GT.AND P1, PT, R3, RZ, PT ;  /* 0x000000ff0300720c */ /* 0x000fe20003f24270 */
[----:B------:R-:W-:Y:S01]  /*8c10*/  UIMAD UR4, UR7, UR8, URZ ;  /* 0x00000008070472a4 */ /* 0x000fe2000f8e023f */
[----:B------:R-:W-:Y:S01]  /*8c20*/  IMAD.U32 R13, RZ, RZ, UR9 ;  /* 0x00000009ff0d7e24 */ /* 0x000fe2000f8e00ff */
[----:B------:R-:W-:Y:S01]  /*8c30*/  BSSY B0, `(.L_x_28) ;  /* 0x000187c000007945 */ /* 0x000fe20003800000 */
[----:B------:R-:W-:Y:S01]  /*8c40*/  IMAD.WIDE.U32 R4, R160, UR8, R4 ;  /* 0x00000008a0047c25 */ /* 0x000fe2000f8e0004 */
[----:B------:R-:W-:-:S03]  /*8c50*/  ISETP.GT.AND P2, PT, R0, RZ, P1 ;  /* 0x000000ff0000720c */ /* 0x000fc60000f44270 */
[----:B------:R-:W-:-:S04]  /*8c60*/  IMAD R13, R160, R13, UR4 ;  /* 0x00000004a00d7e24 */ /* 0x000fc8000f8e020d */
[----:B------:R-:W-:Y:S01]  /*8c70*/  IMAD.IADD R13, R5, 0x1, R13 ;  /* 0x00000001050d7824 */ /* 0x000fe200078e020d */
[----:B------:R-:W-:Y:S06]  /*8c80*/  @!P0 BRA `(.L_x_29) ;  /* 0x000000f000a88947 */ /* 0x000fec0003800000 */
[----:B------:R-:W0:Y:S01]  /*8c90*/  LDC.64 R18, c[0x0][0x5b0] ;  /* 0x00016c00ff127b82 */ /* 0x000e220000000a00 */
[----:B------:R-:W2:Y:S07]  /*8ca0*/  LDL.LU R12, [R1+0x200] ;  /* 0x00020000010c7983 */ /* 0x000eae0000300800 */
[----:B------:R-:W1:Y:S08]  /*8cb0*/  LDC.64 R152, c[0x0][0x5b8] ;  /* 0x00016e00ff987b82 */ /* 0x000e700000000a00 */
[----:B------:R-:W3:Y:S01]  /*8cc0*/  LDC.64 R14, c[0x0][0x5a8] ;  /* 0x00016a00ff0e7b82 */ /* 0x000ee20000000a00 */
[----:B0-----:R-:W-:Y:S01]  /*8cd0*/  R2UR UR4, R18 ;  /* 0x00000000120472ca */ /* 0x001fe200000e0000 */
[----:B-1----:R-:W-:-:S02]  /*8ce0*/  IMAD R161, R152, UR10, RZ ;  /* 0x0000000a98a17c24 */ /* 0x002fc4000f8e02ff */
[----:B------:R-:W-:-:S10]  /*8cf0*/  IMAD.WIDE.U32 R156, R152, UR45, R20 ;  /* 0x0000002d989c7c25 */ /* 0x000fd4000f8e0014 */
[----:B------:R-:W-:Y:S01]  /*8d00*/  UIMAD UR4, UR7, UR4, URZ ;  /* 0x00000004070472a4 */ /* 0x000fe2000f8e023f */
[----:B------:R-:W-:Y:S02]  /*8d10*/  IMAD R161, R153, UR45, R161 ;  /* 0x0000002d99a17c24 */ /* 0x000fe4000f8e02a1 */
[----:B------:R-:W-:Y:S02]  /*8d20*/  IMAD.MOV.U32 R22, RZ, RZ, R156 ;  /* 0x000000ffff167224 */ /* 0x000fe400078e009c */
[----:B------:R-:W-:Y:S02]  /*8d30*/  IMAD.IADD R23, R157, 0x1, R161 ;  /* 0x000000019d177824 */ /* 0x000fe400078e02a1 */
[C---:B------:R-:W-:Y:S01]  /*8d40*/  IMAD R11, R160.reuse, R19, UR4 ;  /* 0x00000004a00b7e24 */ /* 0x040fe2000f8e0213 */
[----:B------:R-:W-:Y:S01]  /*8d50*/  ULDC.64 UR4, c[0x0][0x5c0] ;  /* 0x0001700000047ab9 */ /* 0x000fe20000000a00 */
[----:B------:R-:W-:-:S04]  /*8d60*/  IMAD.WIDE.U32 R6, R160, R18, R22 ;  /* 0x00000012a0067225 */ /* 0x000fc800078e0016 */
[----:B------:R-:W-:Y:S01]  /*8d70*/  IMAD.IADD R5, R7, 0x1, R11 ;  /* 0x0000000107057824 */ /* 0x000fe200078e020b */
[----:B---3--:R-:W-:-:S04]  /*8d80*/  LEA R8, P0, R6, R14, 0x1 ;  /* 0x0000000e06087211 */ /* 0x008fc800078008ff */
[----:B------:R-:W-:-:S05]  /*8d90*/  LEA.HI.X R9, R6, R15, R5, 0x1, P0 ;  /* 0x0000000f06097211 */ /* 0x000fca00000f0c05 */
[----:B------:R-:W3:Y:S01]  /*8da0*/  @P2 LDG.E.LTC128B.U16 R10, desc[UR36][R8.64] ;  /* 0x00000024080a2981 */ /* 0x000ee2000c1e1520 */
[----:B------:R-:W-:Y:S01]  /*8db0*/  BSSY B1, `(.L_x_30) ;  /* 0x0000011000017945 */ /* 0x000fe20003800000 */
[----:B---3--:R-:W-:-:S04]  /*8dc0*/  IMAD.U32 R5, R10, 0x10000, RZ ;  /* 0x000100000a057824 */ /* 0x008fc800078e00ff */
[----:B------:R-:W-:-:S04]  /*8dd0*/  FMUL R5, R5, R16 ;  /* 0x0000001005057220 */ /* 0x000fc80000400000 */
[----:B--2---:R-:W-:Y:S01]  /*8de0*/  FFMA R5, R12, R2, R5 ;  /* 0x000000020c057223 */ /* 0x004fe20000000005 */
[----:B------:R-:W-:-:S04]  /*8df0*/  LEA R12, P0, R4, UR4, 0x1 ;  /* 0x00000004040c7c11 */ /* 0x000fc8000f8008ff */
[----:B------:R-:W-:Y:S02]  /*8e00*/  LEA.HI.X R13, R4, UR5, R13, 0x1, P0 ;  /* 0x00000005040d7c11 */ /* 0x000fe400080f0c0d */
[----:B------:R-:W-:-:S05]  /*8e10*/  F2FP.BF16.F32.PACK_AB R4, RZ, R5 ;  /* 0x00000005ff04723e */ /* 0x000fca00000010ff */
[----:B------:R0:W-:Y:S02]  /*8e20*/  @P2 STG.E.U16 desc[UR36][R12.64], R4 ;  /* 0x000000040c002986 */ /* 0x0001e4000c101524 */
[----:B0-----:R-:W-:-:S04]  /*8e30*/  IMAD.WIDE.U32 R4, R160, R18, R20 ;  /* 0x00000012a0047225 */ /* 0x001fc800078e0014 */
[----:B------:R-:W-:Y:S02]  /*8e40*/  IMAD.IADD R5, R11, 0x1, R5 ;  /* 0x000000010b057824 */ /* 0x000fe400078e0205 */
[----:B------:R-:W-:-:S04]  /*8e50*/  IMAD.WIDE.U32 R4, R152, UR45, R4 ;  /* 0x0000002d98047c25 */ /* 0x000fc8000f8e0004 */
[----:B------:R-:W-:Y:S01]  /*8e60*/  IMAD.IADD R5, R161, 0x1, R5 ;  /* 0x00000001a1057824 */ /* 0x000fe200078e0205 */
[----:B------:R-:W-:-:S04]  /*8e70*/  LEA R8, P0, R4, R14, 0x1 ;  /* 0x0000000e04087211 */ /* 0x000fc800078008ff */
[----:B------:R-:W-:Y:S02]  /*8e80*/  LEA.HI.X R9, R4, R15, R5, 0x1, P0 ;  /* 0x0000000f04097211 */ /* 0x000fe400000f0c05 */
[----:B------:R-:W-:-:S13]  /*8e90*/  ISETP.GT.AND P0, PT, R0, 0x1, P1 ;  /* 0x000000010000780c */ /* 0x000fda0000f04270 */
[----:B------:R-:W-:Y:S05]  /*8ea0*/  @!P0 BRA `(.L_x_31) ;  /* 0x0000000000048947 */ /* 0x000fea0003800000 */
[----:B------:R0:W5:Y:S02]  /*8eb0*/  LDG.E.LTC128B.U16 R10, desc[UR36][R8.64+0x2] ;  /* 0x00000224080a7981 */ /* 0x000164000c1e1520 */
.L_x_31:
[----:B------:R-:W-:Y:S05]  /*8ec0*/  BSYNC B1 ;  /* 0x0000000000017941 */ /* 0x000fea0003800000 */
.L_x_30:
[----:B------:R-:W2:Y:S01]  /*8ed0*/  LDL.LU R5, [R1+0x204] ;  /* 0x0002040001057983 */ /* 0x000ea20000300800 */
[----:B-----5:R-:W-:Y:S01]  /*8ee0*/  IMAD.U32 R4, R10, 0x10000, RZ ;  /* 0x000100000a047824 */ /* 0x020fe200078e00ff */
[C---:B------:R-:W-:Y:S01]  /*8ef0*/  SHF.L.U64.HI R163, R18.reuse, 0x3, R19 ;  /* 0x0000000312a37819 */ /* 0x040fe20000010213 */
[----:B------:R-:W-:Y:S01]  /*8f00*/  IMAD.SHL.U32 R162, R18, 0x8, RZ ;  /* 0x0000000812a27824 */ /* 0x000fe200078e00ff */
[----:B------:R-:W3:Y:S01]  /*8f10*/  LDL.LU R17, [R1+0x208] ;  /* 0x0002080001117983 */ /* 0x000ee20000300800 */
[----:B------:R-:W-:-:S04]  /*8f20*/  FMUL R4, R4, R16 ;  /* 0x0000001004047220 */ /* 0x000fc80000400000 */
[----:B--2---:R-:W-:Y:S01]  /*8f30*/  FFMA R4, R5, R2, R4 ;  /* 0x0000000205047223 */ /* 0x004fe20000000004 */
[----:B------:R-:W-:-:S04]  /*8f40*/  @P0 IMAD.MOV.U32 R5, RZ, RZ, R13 ;  /* 0x000000ffff050224 */ /* 0x000fc800078e000d */
[----:B------:R-:W-:-:S04]  /*8f50*/  F2FP.BF16.F32.PACK_AB R4, RZ, R4 ;  /* 0x00000004ff04723e */ /* 0x000fc800000010ff */
[----:B------:R-:W-:Y:S01]  /*8f60*/  PRMT R6, R4, 0x7610, R6 ;  /* 0x0000761004067816 */ /* 0x000fe20000000006 */
[----:B------:R-:W-:-:S05]  /*8f70*/  @P0 IMAD.MOV.U32 R4, RZ, RZ, R12 ;  /* 0x000000ffff040224 */ /* 0x000fca00078e000c */
[----:B------:R1:W-:Y:S01]  /*8f80*/  @P0 STG.E.U16 desc[UR36][R4.64+0x2], R6 ;  /* 0x0000020604000986 */ /* 0x0003e2000c101524 */
[----:B------:R-:W-:-:S04]  /*8f90*/  ISETP.GT.AND P0, PT, R3, 0x8, PT ;  /* 0x000000080300780c */ /* 0x000fc80003f04270 */
[----:B------:R-:W-:Y:S01]  /*8fa0*/  ISETP.GT.AND P2, PT, R0, RZ, P0 ;  /* 0x000000ff0000720c */ /* 0x000fe20000744270 */
[----:B-1----:R-:W-:-:S04]  /*8fb0*/  IMAD.WIDE.U32 R4, R160, R18, R162 ;  /* 0x00000012a0047225 */ /* 0x002fc800078e00a2 */
[----:B------:R-:W-:Y:S01]  /*8fc0*/  IMAD.IADD R11, R11, 0x1, R5 ;  /* 0x000000010b0b7824 */ /* 0x000fe200078e0205 */
[----:B------:R-:W-:-:S05]  /*8fd0*/  IADD3 R5, P3, R156, R4, RZ ;  /* 0x000000049c057210 */ /* 0x000fca0007f7e0ff */
[----:B------:R-:W-:Y:S01]  /*8fe0*/  IMAD.X R7, R11, 0x1, R23, P3 ;  /* 0x000000010b077824 */ /* 0x000fe200018e0617 */
[----:B------:R-:W-:-:S04]  /*8ff0*/  LEA R6, P3, R5, R14, 0x1 ;  /* 0x0000000e05067211 */ /* 0x000fc800078608ff */
[----:B------:R-:W-:-:S05]  /*9000*/  LEA.HI.X R7, R5, R15, R7, 0x1, P3 ;  /* 0x0000000f05077211 */ /* 0x000fca00018f0c07 */
[----:B------:R-:W2:Y:S01]  /*9010*/  @P2 LDG.E.LTC128B.U16 R10, desc[UR36][R6.64] ;  /* 0x00000024060a2981 */ /* 0x000ea2000c1e1520 */
[----:B------:R-:W-:Y:S01]  /*9020*/  IADD3 R4, P3, R20, R4, RZ ;  /* 0x0000000414047210 */ /* 0x000fe20007f7e0ff */
[----:B------:R-:W-:Y:S01]  /*9030*/  USHF.L.U64.HI UR4, UR8, 0x4, UR9 ;  /* 0x0000000408047899 */ /* 0x000fe20008010209 */
[----:B------:R-:W-:Y:S01]  /*9040*/  ISETP.GT.AND P4, PT, R0, 0x1, P0 ;  /* 0x000000010000780c */ /* 0x000fe20000784270 */
[----:B------:R-:W-:Y:S02]  /*9050*/  BSSY B1, `(.L_x_32) ;  /* 0x0000011000017945 */ /* 0x000fe40003800000 */
[----:B------:R-:W-:Y:S02]  /*9060*/  IMAD.X R5, R21, 0x1, R11, P3 ;  /* 0x0000000115057824 */ /* 0x000fe400018e060b */
[----:B------:R-:W-:-:S04]  /*9070*/  IMAD.WIDE.U32 R4, R152, UR45, R4 ;  /* 0x0000002d98047c25 */ /* 0x000fc8000f8e0004 */
[----:B------:R-:W-:Y:S02]  /*9080*/  IMAD.IADD R5, R161, 0x1, R5 ;  /* 0x00000001a1057824 */ /* 0x000fe400078e0205 */
[----:B--2---:R-:W-:-:S04]  /*9090*/  IMAD.U32 R6, R10, 0x10000, RZ ;  /* 0x000100000a067824 */ /* 0x004fc800078e00ff */
[----:B------:R-:W-:-:S04]  /*90a0*/  FMUL R6, R6, R16 ;  /* 0x0000001006067220 */ /* 0x000fc80000400000 */
[----:B---3--:R-:W-:Y:S01]  /*90b0*/  FFMA R11, R17, R2, R6 ;  /* 0x00000002110b7223 */ /* 0x008fe20000000006 */
[----:B------:R-:W-:-:S04]  /*90c0*/  LEA R6, P3, R4, R14, 0x1 ;  /* 0x0000000e04067211 */ /* 0x000fc800078608ff */
[----:B------:R-:W-:Y:S01]  /*90d0*/  LEA.HI.X R7, R4, R15, R5, 0x1, P3 ;  /* 0x0000000f04077211 */ /* 0x000fe200018f0c05 */
[----:B------:R-:W-:Y:S01]  /*90e0*/  IMAD.U32 R4, RZ, RZ, UR8 ;  /* 0x00000008ff047e24 */ /* 0x000fe2000f8e00ff */
[----:B------:R-:W-:-:S04]  /*90f0*/  F2FP.BF16.F32.PACK_AB R5, RZ, R11 ;  /* 0x0000000bff05723e */ /* 0x000fc800000010ff */
[----:B------:R-:W-:Y:S02]  /*9100*/  LEA R4, P3, R4, R12, 0x4 ;  /* 0x0000000c04047211 */ /* 0x000fe400078620ff */
[----:B------:R-:W-:Y:S02]  /*9110*/  PRMT R11, R5, 0x7610, R11 ;  /* 0x00007610050b7816 */ /* 0x000fe4000000000b */
[----:B------:R-:W-:-:S05]  /*9120*/  IADD3.X R5, R13, UR4, RZ, P3, !PT ;  /* 0x000000040d057c10 */ /* 0x000fca0009ffe4ff */
[----:B------:R1:W-:Y:S01]  /*9130*/  @P2 STG.E.U16 desc[UR36][R4.64], R11 ;  /* 0x0000000b04002986 */ /* 0x0003e2000c101524 */
[----:B------:R-:W-:Y:S05]  /*9140*/  @!P4 BRA `(.L_x_33) ;  /* 0x000000000004c947 */ /* 0x000fea0003800000 */
[----:B------:R2:W5:Y:S02]  /*9150*/  LDG.E.LTC128B.U16 R10, desc[UR36][R6.64+0x2] ;  /* 0x00000224060a7981 */ /* 0x000564000c1e1520 */
.L_x_33:
[----:B------:R-:W-:Y:S05]  /*9160*/  BSYNC B1 ;  /* 0x0000000000017941 */ /* 0x000fea0003800000 */
.L_x_32:
[----:B------:R-:W3:Y:S01]  /*9170*/  LDL.LU R17, [R1+0x20c] ;  /* 0x00020c0001117983 */ /* 0x000ee20000300800 */
[----:B-1---5:R-:W-:Y:S01]  /*9180*/  IMAD.U32 R11, R10, 0x10000, RZ ;  /* 0x000100000a0b7824 */ /* 0x022fe200078e00ff */
[----:B------:R-:W-:Y:S01]  /*9190*/  ISETP.GT.AND P2, PT, R0, 0x8, P1 ;  /* 0x000000080000780c */ /* 0x000fe20000f44270 */
[----:B------:R-:W-:Y:S02]  /*91a0*/  BSSY B1, `(.L_x_34) ;  /* 0x0000007000017945 */ /* 0x000fe40003800000 */
[----:B------:R-:W-:-:S04]  /*91b0*/  FMUL R11, R11, R16 ;  /* 0x000000100b0b7220 */ /* 0x000fc80000400000 */
[----:B---3--:R-:W-:-:S05]  /*91c0*/  FFMA R11, R17, R2, R11 ;  /* 0x00000002110b7223 */ /* 0x008fca000000000b */
[----:B------:R-:W-:-:S05]  /*91d0*/  F2FP.BF16.F32.PACK_AB R11, RZ, R11 ;  /* 0x0000000bff0b723e */ /* 0x000fca00000010ff */
[----:B------:R1:W-:Y:S01]  /*91e0*/  @P4 STG.E.U16 desc[UR36][R4.64+0x2], R11 ;  /* 0x0000020b04004986 */ /* 0x0003e2000c101524 */
[----:B------:R-:W-:Y:S05]  /*91f0*/  @!P2 BRA `(.L_x_35) ;  /* 0x000000000004a947 */ /* 0x000fea0003800000 */
[----:B------:R3:W5:Y:S02]  /*9200*/  LDG.E.LTC128B.U16 R10, desc[UR36][R8.64+0x10] ;  /* 0x00001024080a7981 */ /* 0x000764000c1e1520 */
.L_x_35:
[----:B------:R-:W-:Y:S05]  /*9210*/  BSYNC B1 ;  /* 0x0000000000017941 */ /* 0x000fea0003800000 */
.L_x_34:
[----:B------:R-:W4:Y:S01]  /*9220*/  LDL.LU R17, [R1+0x210] ;  /* 0x0002100001117983 */ /* 0x000f220000300800 */
[----:B-1---5:R-:W-:Y:S01]  /*9230*/  IMAD.U32 R11, R10, 0x10000, RZ ;  /* 0x000100000a0b7824 */ /* 0x022fe200078e00ff */
[----:B------:R-:W-:Y:S01]  /*9240*/  ISETP.GT.AND P3, PT, R0, 0x9, P1 ;  /* 0x000000090000780c */ /* 0x000fe20000f64270 */
[----:B------:R-:W-:Y:S02]  /*9250*/  BSSY B1, `(.L_x_36) ;  /* 0x0000007000017945 */ /* 0x000fe40003800000 */
[----:B------:R-:W-:-:S04]  /*9260*/  FMUL R11, R11, R16 ;  /* 0x000000100b0b7220 */ /* 0x000fc80000400000 */
[----:B----4-:R-:W-:-:S05]  /*9270*/  FFMA R11, R17, R2, R11 ;  /* 0x00000002110b7223 */ /* 0x010fca000000000b */
[----:B------:R-:W-:-:S05]  /*9280*/  F2FP.BF16.F32.PACK_AB R11, RZ, R11 ;  /* 0x0000000bff0b723e */ /* 0x000fca00000010ff */
[----:B------:R1:W-:Y:S01]  /*9290*/  @P2 STG.E.U16 desc[UR36][R12.64+0x10], R11 ;  /* 0x0000100b0c002986 */ /* 0x0003e2000c101524 */
[----:B------:R-:W-:Y:S05]  /*92a0*/  @!P3 BRA `(.L_x_37) ;  /* 0x000000000004b947 */ /* 0x000fea0003800000 */
[----:B------:R4:W5:Y:S02]  /*92b0*/  LDG.E.LTC128B.U16 R10, desc[UR36][R8.64+0x12] ;  /* 0x00001224080a7981 */ /* 0x000964000c1e1520 */
.L_x_37:
[----:B------:R-:W-:Y:S05]  /*92c0*/  BSYNC B1 ;  /* 0x0000000000017941 */ /* 0x000fea0003800000 */
.L_x_36:
[----:B------:R-:W2:Y:S01]  /*92d0*/  LDL.LU R17, [R1+0x214] ;  /* 0x0002140001117983 */ /* 0x000ea20000300800 */
[----:B-1---5:R-:W-:Y:S01]  /*92e0*/  IMAD.U32 R11, R10, 0x10000, RZ ;  /* 0x000100000a0b7824 */ /* 0x022fe200078e00ff */
[----:B------:R-:W-:Y:S01]  /*92f0*/  ISETP.GT.AND P2, PT, R0, 0x8, P0 ;  /* 0x000000080000780c */ /* 0x000fe20000744270 */
[----:B------:R-:W-:Y:S02]  /*9300*/  BSSY B1, `(.L_x_38) ;  /* 0x0000007000017945 */ /* 0x000fe40003800000 */
[----:B------:R-:W-:-:S04]  /*9310*/  FMUL R11, R11, R16 ;  /* 0x000000100b0b7220 */ /* 0x000fc80000400000 */
[----:B--2---:R-:W-:-:S05]  /*9320*/  FFMA R11, R17, R2, R11 ;  /* 0x00000002110b7223 */ /* 0x004fca000000000b */
[----:B------:R-:W-:-:S05]  /*9330*/  F2FP.BF16.F32.PACK_AB R11, RZ, R11 ;  /* 0x0000000bff0b723e */ /* 0x000fca00000010ff */
[----:B------:R1:W-:Y:S01]  /*9340*/  @P3 STG.E.U16 desc[UR36][R12.64+0x12], R11 ;  /* 0x0000120b0c003986 */ /* 0x0003e2000c101524 */
[----:B------:R-:W-:Y:S05]  /*9350*/  @!P2 BRA `(.L_x_39) ;  /* 0x000000000004a947 */ /* 0x000fea0003800000 */
[----:B------:R2:W5:Y:S02]  /*9360*/  LDG.E.LTC128B.U16 R10, desc[UR36][R6.64+0x10] ;  /* 0x00001024060a7981 */ /* 0x000564000c1e1520 */
.L_x_39:
[----:B------:R-:W-:Y:S05]  /*9370*/  BSYNC B1 ;  /* 0x0000000000017941 */ /* 0x000fea0003800000 */
.L_x_38:
[----:B------:R0:W-:Y:S04]  /*9380*/  STL [R1+0x4bc], R70 ;  /* 0x0004bc4601007387 */ /* 0x0001e80000100800 */
[----:B0-----:R-:W3:Y:S01]  /*9390*/  LDL.LU R70, [R1+0x218] ;  /* 0x0002180001467983 */ /* 0x001ee20000300800 */
[----:B-1---5:R-:W-:Y:S01]  /*93a0*/  IMAD.U32 R11, R10, 0x10000, RZ ;  /* 0x000100000a0b7824 */ /* 0x022fe200078e00ff */
[----:B------:R-:W-:Y:S02]  /*93b0*/  ISETP.GT.AND P3, PT, R0, 0x9, P0 ;  /* 0x000000090000780c */ /* 0x000fe40000764270 */
[----:B------:R0:W-:Y:S01]  /*93c0*/  STL [R1+0x4b8], R69 ;  /* 0x0004b84501007387 */ /* 0x0001e20000100800 */
[----:B------:R-:W-:-:S03]  /*93d0*/  FMUL R11, R11, R16 ;  /* 0x000000100b0b7220 */ /* 0x000fc60000400000 */
[----:B0-----:R-:W4:Y:S04]  /*93e0*/  LDL.LU R69, [R1+0x21c] ;  /* 0x00021c0001457983 */ /* 0x001f280000300800 */
[----:B------:R0:W-:Y:S04]  /*93f0*/  STL [R1+0x4b4], R68 ;  /* 0x0004b44401007387 */ /* 0x0001e80000100800 */
[----:B0-----:R-:W2:Y:S04]  /*9400*/  LDL.LU R68, [R1+0x220] ;  /* 0x0002200001447983 */ /* 0x001ea80000300800 */
        /* <DEDUP_REMOVED lines=38> */
[----:B------:R0:W-:Y:S01]  /*9670*/  STL [R1+0x464], R48 ;  /* 0x0004643001007387 */ /* 0x0001e20000100800 */
[----:B---3--:R-:W-:-:S05]  /*9680*/  FFMA R11, R70, R2, R11 ;  /* 0x00000002460b7223 */ /* 0x008fca000000000b */
[----:B------:R-:W-:Y:S01]  /*9690*/  F2FP.BF16.F32.PACK_AB R11, RZ, R11 ;  /* 0x0000000bff0b723e */ /* 0x000fe200000010ff */
[----:B0-----:R-:W3:Y:S04]  /*96a0*/  LDL.LU R48, [R1+0x270] ;  /* 0x0002700001307983 */ /* 0x001ee80000300800 */
[----:B------:R-:W-:Y:S04]  /*96b0*/  @P2 STG.E.U16 desc[UR36][R4.64+0x10], R11 ;  /* 0x0000100b04002986 */ /* 0x000fe8000c101524 */
[----:B------:R-:W4:Y:S01]  /*96c0*/  @P3 LDG.E.LTC128B.U16 R10, desc[UR36][R6.64+0x12] ;  /* 0x00001224060a3981 */ /* 0x000f22000c1e1520 */
[----:B------:R-:W-:-:S03]  /*96d0*/  ISETP.GT.AND P2, PT, R0, 0x10, P1 ;  /* 0x000000100000780c */ /* 0x000fc60000f44270 */
[----:B------:R0:W-:Y:S04]  /*96e0*/  STL [R1+0x460], R47 ;  /* 0x0004602f01007387 */ /* 0x0001e80000100800 */
[----:B0-----:R-:W3:Y:S04]  /*96f0*/  LDL.LU R47, [R1+0x274] ;  /* 0x00027400012f7983 */ /* 0x001ee80000300800 */
        /* <DEDUP_REMOVED lines=20> */
[----:B------:R-:W3:Y:S04]  /*9840*/  LDL.LU R235, [R1+0x2d0] ;  /* 0x0002d00001eb7983 */ /* 0x000ee80000300800 */
        /* <DEDUP_REMOVED lines=34> */
[----:B------:R-:W3:Y:S01]  /*9a70*/  LDL.LU R200, [R1+0x35c] ;  /* 0x00035c0001c87983 */ /* 0x000ee20000300800 */
[----:B----4-:R-:W-:-:S03]  /*9a80*/  IMAD.U32 R11, R10, 0x10000, RZ ;  /* 0x000100000a0b7824 */ /* 0x010fc600078e00ff */
[----:B------:R-:W4:Y:S01]  /*9a90*/  LDL.LU R199, [R1+0x360] ;  /* 0x0003600001c77983 */ /* 0x000f220000300800 */
[----:B------:R-:W-:-:S03]  /*9aa0*/  FMUL R11, R11, R16 ;  /* 0x000000100b0b7220 */ /* 0x000fc60000400000 */
[----:B------:R-:W4:Y:S01]  /*9ab0*/  LDL.LU R198, [R1+0x364] ;  /* 0x0003640001c67983 */ /* 0x000f220000300800 */
[----:B------:R-:W-:-:S03]  /*9ac0*/  FFMA R11, R69, R2, R11 ;  /* 0x00000002450b7223 */ /* 0x000fc6000000000b */
[----:B------:R-:W4:Y:S02]  /*9ad0*/  LDL.LU R197, [R1+0x368] ;  /* 0x0003680001c57983 */ /* 0x000f240000300800 */
[----:B------:R-:W-:Y:S02]  /*9ae0*/  F2FP.BF16.F32.PACK_AB R11, RZ, R11 ;  /* 0x0000000bff0b723e */ /* 0x000fe400000010ff */
[----:B------:R-:W4:Y:S04]  /*9af0*/  LDL.LU R196, [R1+0x36c] ;  /* 0x00036c0001c47983 */ /* 0x000f280000300800 */
[----:B------:R-:W-:Y:S04]  /*9b00*/  @P3 STG.E.U16 desc[UR36][R4.64+0x12], R11 ;  /* 0x0000120b04003986 */ /* 0x000fe8000c101524 */
[----:B------:R-:W2:Y:S01]  /*9b10*/  @P2 LDG.E.LTC128B.U16 R10, desc[UR36][R8.64+0x20] ;  /* 0x00002024080a2981 */ /* 0x000ea2000c1e1520 */
[----:B------:R-:W-:-:S03]  /*9b20*/  ISETP.GT.AND P3, PT, R0, 0x11, P1 ;  /* 0x000000110000780c */ /* 0x000fc60000f64270 */
[----:B------:R-:W4:Y:S04]  /*9b30*/  LDL.LU R195, [R1+0x370] ;  /* 0x0003700001c37983 */ /* 0x000f280000300800 */
        /* <DEDUP_REMOVED lines=35> */
[----:B------:R0:W-:Y:S04]  /*9d70*/  STL [R1+0x434], R36 ;  /* 0x0004342401007387 */ /* 0x0001e80000100800 */
[----:B0-----:R-:W4:Y:S04]  /*9d80*/  LDL.LU R36, [R1+0x2cc] ;  /* 0x0002cc0001247983 */ /* 0x001f280000300800 */
        /* <DEDUP_REMOVED lines=19> */
[----:B0-----:R-:W4:Y:S01]  /*9ec0*/  LDL.LU R26, [R1+0x2a4] ;  /* 0x0002a400011a7983 */ /* 0x001f220000300800 */
[----:B--2---:R-:W-:-:S03]  /*9ed0*/  IMAD.U32 R11, R10, 0x10000, RZ ;  /* 0x000100000a0b7824 */ /* 0x004fc600078e00ff */
[----:B------:R0:W-:Y:S01]  /*9ee0*/  STL [R1+0x408], R25 ;  /* 0x0004081901007387 */ /* 0x0001e20000100800 */
[----:B------:R-:W-:-:S04]  /*9ef0*/  FMUL R11, R11, R16 ;  /* 0x000000100b0b7220 */ /* 0x000fc80000400000 */
[----:B------:R-:W-:Y:S01]  /*9f00*/  FFMA R11, R68, R2, R11 ;  /* 0x00000002440b7223 */ /* 0x000fe2000000000b */
[----:B0-----:R-:W2:Y:S04]  /*9f10*/  LDL.LU R25, [R1+0x2a0] ;  /* 0x0002a00001197983 */ /* 0x001ea80000300800 */
[----:B------:R-:W-:Y:S01]  /*9f20*/  F2FP.BF16.F32.PACK_AB R11, RZ, R11 ;  /* 0x0000000bff0b723e */ /* 0x000fe200000010ff */
[----:B------:R-:W5:Y:S04]  /*9f30*/  LDL.LU R70, [R1+0x4bc] ;  /* 0x0004bc0001467983 */ /* 0x000f680000300800 */
[----:B------:R0:W-:Y:S04]  /*9f40*/  @P2 STG.E.U16 desc[UR36][R12.64+0x20], R11 ;  /* 0x0000200b0c002986 */ /* 0x0001e8000c101524 */
[----:B------:R-:W0:Y:S01]  /*9f50*/  @P3 LDG.E.LTC128B.U16 R10, desc[UR36][R8.64+0x22] ;  /* 0x00002224080a3981 */ /* 0x000e22000c1e1520 */
[----:B------:R-:W-:-:S03]  /*9f60*/  ISETP.GT.AND P2, PT, R0, 0x10, P0 ;  /* 0x000000100000780c */ /* 0x000fc60000744270 */
[----:B------:R-:W5:Y:S04]  /*9f70*/  LDL.LU R69, [R1+0x4b8] ;  /* 0x0004b80001457983 */ /* 0x000f680000300800 */
[----:B------:R-:W5:Y:S01]  /*9f80*/  LDL.LU R68, [R1+0x4b4] ;  /* 0x0004b40001447983 */ /* 0x000f620000300800 */
[----:B0-----:R-:W-:-:S04]  /*9f90*/  IMAD.U32 R11, R10, 0x10000, RZ ;  /* 0x000100000a0b7824 */ /* 0x001fc800078e00ff */
[----:B------:R-:W-:-:S04]  /*9fa0*/  FMUL R11, R11, R16 ;  /* 0x000000100b0b7220 */ /* 0x000fc80000400000 */
[----:B------:R-:W-:Y:S02]  /*9fb0*/  FFMA R11, R67, R2, R11 ;  /* 0x00000002430b7223 */ /* 0x000fe4000000000b */
[----:B------:R-:W5:Y:S03]  /*9fc0*/  LDL.LU R67, [R1+0x4b0] ;  /* 0x0004b00001437983 */ /* 0x000f660000300800 */
[----:B------:R-:W-:-:S05]  /*9fd0*/  F2FP.BF16.F32.PACK_AB R11, RZ, R11 ;  /* 0x0000000bff0b723e */ /* 0x000fca00000010ff */
[----:B------:R0:W-:Y:S04]  /*9fe0*/  @P3 STG.E.U16 desc[UR36][R12.64+0x22], R11 ;  /* 0x0000220b0c003986 */ /* 0x0001e8000c101524 */
[----:B------:R-:W0:Y:S01]  /*9ff0*/  @P2 LDG.E.LTC128B.U16 R10, desc[UR36][R6.64+0x20] ;  /* 0x00002024060a2981 */ /* 0x000e22000c1e1520 */
[----:B------:R-:W-:Y:S01]  /*a000*/  ISETP.GT.AND P3, PT, R0, 0x11, P0 ;  /* 0x000000110000780c */ /* 0x000fe20000764270 */
        /* <DEDUP_REMOVED lines=146> */
[----:B---3--:R-:W-:Y:S02]  /*a930*/  FFMA R11, R48, R2, R11 ;  /* 0x00000002300b7223 */ /* 0x008fe4000000000b */
        /* <DEDUP_REMOVED lines=95> */
[----:B--2---:R-:W-:-:S05]  /*af30*/  FFMA R11, R25, R2, R11 ;  /* 0x00000002190b7223 */ /* 0x004fca000000000b */
[----:B------:R-:W-:-:S05]  /*af40*/  F2FP.BF16.F32.PACK_AB R11, RZ, R11 ;  /* 0x0000000bff0b723e */ /* 0x000fca00000010ff */
[----:B------:R0:W-:Y:S04]  /*af50*/  @P2 STG.E.U16 desc[UR36][R12.64+0xa0], R11 ;  /* 0x0000a00b0c002986 */ /* 0x0001e8000c101524 */
[----:B------:R-:W0:Y:S01]  /*af60*/  @P3 LDG.E.LTC128B.U16 R10, desc[UR36][R8.64+0xa2] ;  /* 0x0000a224080a3981 */ /* 0x000e22000c1e1520 */
[----:B------:R-:W-:Y:S01]  /*af70*/  ISETP.GT.AND P2, PT, R0, 0x50, P0 ;  /* 0x000000500000780c */ /* 0x000fe20000744270 */
[----:B0-----:R-:W-:-:S04]  /*af80*/  IMAD.U32 R11, R10, 0x10000, RZ ;  /* 0x000100000a0b7824 */ /* 0x001fc800078e00ff */
[----:B------:R-:W-:-:S04]  /*af90*/  FMUL R11, R11, R16 ;  /* 0x000000100b0b7220 */ /* 0x000fc80000400000 */
[----:B----4-:R-:W-:-:S05]  /*afa0*/  FFMA R11, R26, R2, R11 ;  /* 0x000000021a0b7223 */ /* 0x010fca000000000b */
[----:B------:R-:W-:-:S05]  /*afb0*/  F2FP.BF16.F32.PACK_AB R11, RZ, R11 ;  /* 0x0000000bff0b723e */ /* 0x000fca00000010ff */
[----:B------:R0:W-:Y:S04]  /*afc0*/  @P3 STG.E.U16 desc[UR36][R12.64+0xa2], R11 ;  /* 0x0000a20b0c003986 */ /* 0x0001e8000c101524 */
[----:B------:R-:W0:Y:S01]  /*afd0*/  @P2 LDG.E.LTC128B.U16 R10, desc[UR36][R6.64+0xa0] ;  /* 0x0000a024060a2981 */ /* 0x000e22000c1e1520 */
[----:B------:R-:W-:Y:S01]  /*afe0*/  ISETP.GT.AND P3, PT, R0, 0x51, P0 ;  /* 0x000000510000780c */ /* 0x000fe20000764270 */
[----:B0-----:R-:W-:-:S04]  /*aff0*/  IMAD.U32 R11, R10, 0x10000, RZ ;  /* 0x000100000a0b7824 */ /* 0x001fc800078e00ff */
[----:B------:R-:W-:-:S04]  /*b000*/  FMUL R11, R11, R16 ;  /* 0x000000100b0b7220 */ /* 0x000fc80000400000 */
[----:B------:R-:W-:-:S05]  /*b010*/  FFMA R11, R27, R2, R11 ;  /* 0x000000021b0b7223 */ /* 0x000fca000000000b */
        /* <DEDUP_REMOVED lines=576> */
[----:B------:R1:W2:Y:S01]  /*d420*/  @P1 LDG.E.LTC128B.U16 R10, desc[UR36][R8.64+0x1f2] ;  /* 0x0001f224080a1981 */ /* 0x0002a2000c1e1520 */
[----:B------:R-:W-:Y:S01]  /*d430*/  ISETP.GT.AND P2, PT, R0, 0xf8, P0 ;  /* 0x000000f80000780c */ /* 0x000fe20000744270 */
[----:B-1----:R-:W-:Y:S02]  /*d440*/  @P1 IMAD.MOV.U32 R9, RZ, RZ, R13 ;  /* 0x000000ffff091224 */ /* 0x002fe400078e000d */
[----:B--2---:R-:W-:-:S04]  /*d450*/  IMAD.U32 R8, R10, 0x10000, RZ ;  /* 0x000100000a087824 */ /* 0x004fc800078e00ff */
[----:B------:R-:W-:-:S04]  /*d460*/  FMUL R8, R8, R16 ;  /* 0x0000001008087220 */ /* 0x000fc80000400000 */
[----:B------:R-:W-:-:S05]  /*d470*/  FFMA R8, R158, R2, R8 ;  /* 0x000000029e087223 */ /* 0x000fca0000000008 */
[----:B------:R-:W-:-:S04]  /*d480*/  F2FP.BF16.F32.PACK_AB R8, RZ, R8 ;  /* 0x00000008ff08723e */ /* 0x000fc800000010ff */
[----:B0-----:R-:W-:Y:S01]  /*d490*/  PRMT R11, R8, 0x7610, R11 ;  /* 0x00007610080b7816 */ /* 0x001fe2000000000b */
[----:B------:R-:W-:-:S05]  /*d4a0*/  @P1 IMAD.MOV.U32 R8, RZ, RZ, R12 ;  /* 0x000000ffff081224 */ /* 0x000fca00078e000c */
[----:B------:R0:W-:Y:S04]  /*d4b0*/  @P1 STG.E.U16 desc[UR36][R8.64+0x1f2], R11 ;  /* 0x0001f20b08001986 */ /* 0x0001e8000c101524 */
[----:B------:R-:W0:Y:S01]  /*d4c0*/  @P2 LDG.E.LTC128B.U16 R10, desc[UR36][R6.64+0x1f0] ;  /* 0x0001f024060a2981 */ /* 0x000e22000c1e1520 */
[----:B------:R-:W-:Y:S01]  /*d4d0*/  ISETP.GT.AND P1, PT, R0, 0xf9, P0 ;  /* 0x000000f90000780c */ /* 0x000fe20000724270 */
[----:B0-----:R-:W-:-:S04]  /*d4e0*/  IMAD.U32 R8, R10, 0x10000, RZ ;  /* 0x000100000a087824 */ /* 0x001fc800078e00ff */
[----:B------:R-:W-:-:S04]  /*d4f0*/  FMUL R8, R8, R16 ;  /* 0x0000001008087220 */ /* 0x000fc80000400000 */
[----:B------:R-:W-:Y:S01]  /*d500*/  FFMA R8, R153, R2, R8 ;  /* 0x0000000299087223 */ /* 0x000fe20000000008 */
[----:B------:R-:W-:-:S04]  /*d510*/  PRMT R17, R10, 0x7610, R17 ;  /* 0x000076100a117816 */ /* 0x000fc80000000011 */
[----:B------:R-:W-:-:S05]  /*d520*/  F2FP.BF16.F32.PACK_AB R8, RZ, R8 ;  /* 0x00000008ff08723e */ /* 0x000fca00000010ff */
[----:B------:R0:W-:Y:S04]  /*d530*/  @P2 STG.E.U16 desc[UR36][R4.64+0x1f0], R8 ;  /* 0x0001f00804002986 */ /* 0x0001e8000c101524 */
[----:B------:R1:W2:Y:S01]  /*d540*/  @P1 LDG.E.LTC128B.U16 R17, desc[UR36][R6.64+0x1f2] ;  /* 0x0001f22406111981 */ /* 0x0002a2000c1e1520 */
[----:B------:R-:W-:-:S05]  /*d550*/  IADD3 R153, P0, R160, 0x80, RZ ;  /* 0x00000080a0997810 */ /* 0x000fca0007f1e0ff */
[----:B-1----:R-:W-:Y:S01]  /*d560*/  IMAD.X R6, RZ, RZ, UR7, P0 ;  /* 0x00000007ff067e24 */ /* 0x002fe200080e06ff */
[----:B------:R-:W-:-:S03]  /*d570*/  ISETP.GT.AND P0, PT, R3, 0x80, PT ;  /* 0x000000800300780c */ /* 0x000fc60003f04270 */
[-C--:B------:R-:W-:Y:S01]  /*d580*/  IMAD R6, R6, R18.reuse, RZ ;  /* 0x0000001206067224 */ /* 0x080fe200078e02ff */
[----:B------:R-:W-:Y:S01]  /*d590*/  ISETP.GT.AND P3, PT, R0, RZ, P0 ;  /* 0x000000ff0000720c */ /* 0x000fe20000764270 */
[----:B0-----:R-:W-:-:S04]  /*d5a0*/  IMAD.WIDE.U32 R8, R153, R18, R22 ;  /* 0x0000001299087225 */ /* 0x001fc800078e0016 */
[----:B------:R-:W-:Y:S01]  /*d5b0*/  IMAD R158, R153, R19, R6 ;  /* 0x00000013999e7224 */ /* 0x000fe200078e0206 */
[----:B------:R-:W-:-:S03]  /*d5c0*/  LEA R6, P2, R8, R14, 0x1 ;  /* 0x0000000e08067211 */ /* 0x000fc600078408ff */
[----:B------:R-:W-:Y:S02]  /*d5d0*/  IMAD.IADD R10, R9, 0x1, R158 ;  /* 0x00000001090a7824 */ /* 0x000fe400078e029e */
[----:B--2---:R-:W-:-:S04]  /*d5e0*/  IMAD.U32 R7, R17, 0x10000, RZ ;  /* 0x0001000011077824 */ /* 0x004fc800078e00ff */
[----:B------:R-:W-:-:S04]  /*d5f0*/  FMUL R7, R7, R16 ;  /* 0x0000001007077220 */ /* 0x000fc80000400000 */
[----:B------:R-:W-:Y:S02]  /*d600*/  FFMA R7, R155, R2, R7 ;  /* 0x000000029b077223 */ /* 0x000fe40000000007 */
[----:B------:R-:W2:Y:S03]  /*d610*/  LDL.LU R155, [R1] ;  /* 0x00000000019b7983 */ /* 0x000ea60000300800 */
[----:B------:R-:W-:Y:S01]  /*d620*/  F2FP.BF16.F32.PACK_AB R9, RZ, R7 ;  /* 0x00000007ff09723e */ /* 0x000fe200000010ff */
[----:B------:R-:W3:Y:S01]  /*d630*/  LDL.LU R159, [R1+0x8] ;  /* 0x00000800019f7983 */ /* 0x000ee20000300800 */
[----:B------:R-:W-:-:S03]  /*d640*/  LEA.HI.X R7, R8, R15, R10, 0x1, P2 ;  /* 0x0000000f08077211 */ /* 0x000fc600010f0c0a */
[----:B------:R0:W-:Y:S04]  /*d650*/  @P1 STG.E.U16 desc[UR36][R4.64+0x1f2], R9 ;  /* 0x0001f20904001986 */ /* 0x0001e8000c101524 */
[----:B------:R1:W4:Y:S04]  /*d660*/  @P3 LDG.E.LTC128B.U16 R17, desc[UR36][R6.64] ;  /* 0x0000002406113981 */ /* 0x000328000c1e1520 */
        /* <DEDUP_REMOVED lines=51> */
[----:B-1----:R-:W-:-:S03]  /*d9a0*/  IMAD.WIDE.U32 R6, R153, R18, R20 ;  /* 0x0000001299067225 */ /* 0x002fc600078e0014 */
[----:B------:R-:W3:Y:S04]  /*d9b0*/  LDL.LU R196, [R1+0x17c] ;  /* 0x00017c0001c47983 */ /* 0x000ee80000300800 */
[----:B------:R-:W3:Y:S04]  /*d9c0*/  LDL.LU R195, [R1+0x180] ;  /* 0x0001800001c37983 */ /* 0x000ee80000300800 */
[----:B------:R-:W3:Y:S04]  /*d9d0*/  LDL.LU R194, [R1+0x184] ;  /* 0x0001840001c27983 */ /* 0x000ee80000300800 */
[----:B------:R-:W3:Y:S01]  /*d9e0*/  LDL.LU R193, [R1+0x188] ;  /* 0x0001880001c17983 */ /* 0x000ee20000300800 */
[----:B------:R-:W-:-:S03]  /*d9f0*/  IMAD.IADD R7, R158, 0x1, R7 ;  /* 0x000000019e077824 */ /* 0x000fc600078e0207 */
[----:B------:R-:W3:Y:S04]  /*da00*/  LDL.LU R192, [R1+0x18c] ;  /* 0x00018c0001c07983 */ /* 0x000ee80000300800 */
[----:B------:R-:W3:Y:S01]  /*da10*/  LDL.LU R191, [R1+0x190] ;  /* 0x0001900001bf7983 */ /* 0x000ee20000300800 */
[----:B------:R-:W-:-:S03]  /*da20*/  USHF.L.U32 UR4, UR8, 0x8, URZ ;  /* 0x0000000808047899 */ /* 0x000fc6000800063f */
[----:B------:R-:W3:Y:S04]  /*da30*/  LDL.LU R190, [R1+0x194] ;  /* 0x0001940001be7983 */ /* 0x000ee80000300800 */
[----:B------:R-:W3:Y:S04]  /*da40*/  LDL.LU R189, [R1+0x198] ;  /* 0x0001980001bd7983 */ /* 0x000ee80000300800 */
[----:B------:R-:W3:Y:S01]  /*da50*/  LDL.LU R188, [R1+0x19c] ;  /* 0x00019c0001bc7983 */ /* 0x000ee20000300800 */
[----:B------:R-:W-:-:S03]  /*da60*/  ISETP.GT.AND P2, PT, R0, 0x1, P0 ;  /* 0x000000010000780c */ /* 0x000fc60000744270 */
[----:B------:R-:W3:Y:S01]  /*da70*/  LDL.LU R187, [R1+0x1a0] ;  /* 0x0001a00001bb7983 */ /* 0x000ee20000300800 */
[----:B------:R-:W-:-:S03]  /*da80*/  USHF.L.U64.HI UR5, UR8, 0x8, UR9 ;  /* 0x0000000808057899 */ /* 0x000fc60008010209 */
        /* <DEDUP_REMOVED lines=17> */
[----:B--2---:R-:W-:Y:S01]  /*dba0*/  FFMA R11, R155, R2, R8 ;  /* 0x000000029b0b7223 */ /* 0x004fe20000000008 */
[----:B0-----:R-:W-:Y:S01]  /*dbb0*/  IMAD.WIDE.U32 R8, R152, UR45, R6 ;  /* 0x0000002d98087c25 */ /* 0x001fe2000f8e0006 */
[----:B------:R-:W-:Y:S01]  /*dbc0*/  IADD3 R6, P1, R12, UR4, RZ ;  /* 0x000000040c067c10 */ /* 0x000fe2000ff3e0ff */
[----:B------:R-:W2:Y:S02]  /*dbd0*/  LDL.LU R171, [R1+0x1e0] ;  /* 0x0001e00001ab7983 */ /* 0x000ea40000300800 */
[----:B------:R-:W-:Y:S01]  /*dbe0*/  F2FP.BF16.F32.PACK_AB R11, RZ, R11 ;  /* 0x0000000bff0b723e */ /* 0x000fe200000010ff */
[----:B------:R-:W-:Y:S01]  /*dbf0*/  IMAD.IADD R9, R161, 0x1, R9 ;  /* 0x00000001a1097824 */ /* 0x000fe200078e0209 */
[----:B------:R-:W-:Y:S01]  /*dc00*/  LEA R10, P4, R8, R14, 0x1 ;  /* 0x0000000e080a7211 */ /* 0x000fe200078808ff */
[----:B------:R-:W2:Y:S01]  /*dc10*/  LDL.LU R170, [R1+0x1e4] ;  /* 0x0001e40001aa7983 */ /* 0x000ea20000300800 */
[----:B------:R-:W-:-:S02]  /*dc20*/  IADD3.X R7, R13, UR5, RZ, P1, !PT ;  /* 0x000000050d077c10 */ /* 0x000fc40008ffe4ff */
[----:B------:R-:W-:Y:S01]  /*dc30*/  PRMT R154, R11, 0x7610, R154 ;  /* 0x000076100b9a7816 */ /* 0x000fe2000000009a */
[----:B------:R-:W2:Y:S01]  /*dc40*/  LDL.LU R169, [R1+0x1e8] ;  /* 0x0001e80001a97983 */ /* 0x000ea20000300800 */
[----:B------:R-:W-:-:S03]  /*dc50*/  LEA.HI.X R11, R8, R15, R9, 0x1, P4 ;  /* 0x0000000f080b7211 */ /* 0x000fc600020f0c09 */
[----:B------:R0:W-:Y:S04]  /*dc60*/  @P3 STG.E.U16 desc[UR36][R6.64], R154 ;  /* 0x0000009a06003986 */ /* 0x0001e8000c101524 */
[----:B------:R-:W3:Y:S04]  /*dc70*/  @P2 LDG.E.LTC128B.U16 R17, desc[UR36][R10.64+0x2] ;  /* 0x000002240a112981 */ /* 0x000ee8000c1e1520 */
[----:B------:R-:W2:Y:S01]  /*dc80*/  LDL.LU R168, [R1+0x1ec] ;  /* 0x0001ec0001a87983 */ /* 0x000ea20000300800 */
[----:B0-----:R-:W-:-:S03]  /*dc90*/  IMAD.WIDE.U32 R154, R153, R18, R162 ;  /* 0x00000012999a7225 */ /* 0x001fc600078e00a2 */
[----:B------:R-:W2:Y:S04]  /*dca0*/  LDL.LU R167, [R1+0x1f0] ;  /* 0x0001f00001a77983 */ /* 0x000ea80000300800 */
[----:B------:R-:W2:Y:S01]  /*dcb0*/  LDL.LU R166, [R1+0x1f4] ;  /* 0x0001f40001a67983 */ /* 0x000ea20000300800 */
[----:B------:R-:W-:-:S03]  /*dcc0*/  IMAD.IADD R153, R158, 0x1, R155 ;  /* 0x000000019e997824 */ /* 0x000fc600078e029b */
[----:B------:R-:W2:Y:S04]  /*dcd0*/  LDL.LU R165, [R1+0x1f8] ;  /* 0x0001f80001a57983 */ /* 0x000ea80000300800 */
[----:B------:R-:W2:Y:S04]  /*dce0*/  LDL.LU R164, [R1+0x1fc] ;  /* 0x0001fc0001a47983 */ /* 0x000ea80000300800 */
[----:B------:R-:W4:Y:S01]  /*dcf0*/  LDL.LU R158, [R1+0x4] ;  /* 0x00000400019e7983 */ /* 0x000f220000300800 */
[----:B------:R-:W-:Y:S02]  /*dd00*/  ISETP.GT.AND P1, PT, R3, 0x88, PT ;  /* 0x000000880300780c */ /* 0x000fe40003f24270 */
[----:B------:R-:W-:-:S02]  /*dd10*/  IADD3 R9, P4, R156, R154, RZ ;  /* 0x0000009a9c097210 */ /* 0x000fc40007f9e0ff */
[----:B------:R-:W-:Y:S01]  /*dd20*/  ISETP.GT.AND P3, PT, R0, RZ, P1 ;  /* 0x000000ff0000720c */ /* 0x000fe20000f64270 */
[----:B---3--:R-:W-:-:S04]  /*dd30*/  IMAD.U32 R8, R17, 0x10000, RZ ;  /* 0x0001000011087824 */ /* 0x008fc800078e00ff */
[----:B------:R-:W-:-:S04]  /*dd40*/  FMUL R8, R8, R16 ;  /* 0x0000001008087220 */ /* 0x000fc80000400000 */
[----:B----4-:R-:W-:Y:S01]  /*dd50*/  FFMA R155, R158, R2, R8 ;  /* 0x000000029e9b7223 */ /* 0x010fe20000000008 */
[----:B------:R-:W-:Y:S01]  /*dd60*/  IMAD.X R158, R153, 0x1, R23, P4 ;  /* 0x00000001999e7824 */ /* 0x000fe200020e0617 */
[----:B------:R-:W-:-:S03]  /*dd70*/  LEA R8, P4, R9, R14, 0x1 ;  /* 0x0000000e09087211 */ /* 0x000fc600078808ff */
[----:B------:R-:W-:Y:S02]  /*dd80*/  F2FP.BF16.F32.PACK_AB R155, RZ, R155 ;  /* 0x0000009bff9b723e */ /* 0x000fe400000010ff */
[----:B------:R-:W-:-:S03]  /*dd90*/  LEA.HI.X R9, R9, R15, R158, 0x1, P4 ;  /* 0x0000000f09097211 */ /* 0x000fc600020f0c9e */
[----:B------:R0:W-:Y:S04]  /*dda0*/  @P2 STG.E.U16 desc[UR36][R6.64+0x2], R155 ;  /* 0x0000029b06002986 */ /* 0x0001e8000c101524 */
[----:B------:R-:W3:Y:S01]  /*ddb0*/  @P3 LDG.E.LTC128B.U16 R17, desc[UR36][R8.64] ;  /* 0x0000002408113981 */ /* 0x000ee2000c1e1520 */
[----:B------:R-:W-:-:S05]  /*ddc0*/  IADD3 R154, P2, R20, R154, RZ ;  /* 0x0000009a149a7210 */ /* 0x000fca0007f5e0ff */
[----:B0-----:R-:W-:Y:S01]  /*ddd0*/  IMAD.X R155, R21, 0x1, R153, P2 ;  /* 0x00000001159b7824 */ /* 0x001fe200010e0699 */
[----:B------:R-:W-:Y:S01]  /*dde0*/  ISETP.GT.AND P2, PT, R0, 0x1, P1 ;  /* 0x000000010000780c */ /* 0x000fe20000f44270 */
[----:B------:R-:W-:Y:S01]  /*ddf0*/  IMAD.WIDE.U32 R154, R152, UR45, R154 ;  /* 0x0000002d989a7c25 */ /* 0x000fe2000f8e009a */
[----:B------:R-:W-:-:S03]  /*de00*/  IADD3 R158, P4, R4, UR4, RZ ;  /* 0x00000004049e7c10 */ /* 0x000fc6000ff9e0ff */
[----:B------:R-:W-:Y:S02]  /*de10*/  IMAD.IADD R153, R161, 0x1, R155 ;  /* 0x00000001a1997824 */ /* 0x000fe400078e029b */
[----:B---3--:R-:W-:-:S04]  /*de20*/  IMAD.U32 R8, R17, 0x10000, RZ ;  /* 0x0001000011087824 */ /* 0x008fc800078e00ff */
[----:B------:R-:W-:-:S04]  /*de30*/  FMUL R8, R8, R16 ;  /* 0x0000001008087220 */ /* 0x000fc80000400000 */
[----:B------:R-:W-:Y:S01]  /*de40*/  FFMA R9, R159, R2, R8 ;  /* 0x000000029f097223 */ /* 0x000fe20000000008 */
[----:B------:R-:W-:-:S04]  /*de50*/  LEA R8, P5, R154, R14, 0x1 ;  /* 0x0000000e9a087211 */ /* 0x000fc800078a08ff */
[----:B------:R-:W-:Y:S02]  /*de60*/  F2FP.BF16.F32.PACK_AB R9, RZ, R9 ;  /* 0x00000009ff09723e */ /* 0x000fe400000010ff */
[----:B------:R-:W-:Y:S02]  /*de70*/  IADD3.X R159, R5, UR5, RZ, P4, !PT ;  /* 0x00000005059f7c10 */ /* 0x000fe4000a7fe4ff */
[----:B------:R-:W-:Y:S02]  /*de80*/  PRMT R155, R9, 0x7610, R155 ;  /* 0x00007610099b7816 */ /* 0x000fe4000000009b */
[----:B------:R-:W-:Y:S02]  /*de90*/  LEA.HI.X R9, R154, R15, R153, 0x1, P5 ;  /* 0x0000000f9a097211 */ /* 0x000fe400028f0c99 */
[----:B------:R-:W3:Y:S04]  /*dea0*/  LDL.LU R154, [R1+0xc] ;  /* 0x00000c00019a7983 */ /* 0x000ee80000300800 */
[----:B------:R0:W-:Y:S04]  /*deb0*/  @P3 STG.E.U16 desc[UR36][R158.64], R155 ;  /* 0x0000009b9e003986 */ /* 0x0001e8000c101524 */
[----:B------:R-:W4:Y:S01]  /*dec0*/  @P2 LDG.E.LTC128B.U16 R17, desc[UR36][R8.64+0x2] ;  /* 0x0000022408112981 */ /* 0x000f22000c1e1520 */
[----:B------:R-:W-:-:S03]  /*ded0*/  ISETP.GT.AND P4, PT, R0, 0x8, P0 ;  /* 0x000000080000780c */ /* 0x000fc60000784270 */
[----:B0-----:R-:W2:Y:S01]  /*dee0*/  LDL.LU R159, [R1+0xd8] ;  /* 0x0000d800019f7983 */ /* 0x001ea20000300800 */
[----:B----4-:R-:W-:-:S04]  /*def0*/  IMAD.U32 R153, R17, 0x10000, RZ ;  /* 0x0001000011997824 */ /* 0x010fc800078e00ff */
[----:B------:R-:W-:-:S04]  /*df00*/  FMUL R153, R153, R16 ;  /* 0x0000001099997220 */ /* 0x000fc80000400000 */
[----:B---3--:R-:W-:Y:S01]  /*df10*/  FFMA R153, R154, R2, R153 ;  /* 0x000000029a997223 */ /* 0x008fe20000000099 */
[----:B------:R-:W-:-:S04]  /*df20*/  IADD3 R154, P3, R4, UR4, RZ ;  /* 0x00000004049a7c10 */ /* 0x000fc8000ff7e0ff */
[----:B------:R-:W-:Y:S02]  /*df30*/  F2FP.BF16.F32.PACK_AB R153, RZ, R153 ;  /* 0x00000099ff99723e */ /* 0x000fe400000010ff */
[----:B------:R-:W-:-:S05]  /*df40*/  IADD3.X R155, R5, UR5, RZ, P3, !PT ;  /* 0x00000005059b7c10 */ /* 0x000fca0009ffe4ff */
[----:B------:R0:W-:Y:S04]  /*df50*/  @P2 STG.E.U16 desc[UR36][R154.64+0x2], R153 ;  /* 0x000002999a002986 */ /* 0x0001e8000c101524 */
[----:B------:R-:W3:Y:S01]  /*df60*/  @P4 LDG.E.LTC128B.U16 R17, desc[UR36][R10.64+0x10] ;  /* 0x000010240a114981 */ /* 0x000ee2000c1e1520 */
[----:B------:R-:W-:-:S03]  /*df70*/  ISETP.GT.AND P2, PT, R0, 0x9, P0 ;  /* 0x000000090000780c */ /* 0x000fc60000744270 */
[----:B0-----:R-:W4:Y:S04]  /*df80*/  LDL.LU R154, [R1+0x14] ;  /* 0x00001400019a7983 */ /* 0x001f280000300800 */
[----:B------:R-:W2:Y:S01]  /*df90*/  LDL.LU R155, [R1+0x18] ;  /* 0x00001800019b7983 */ /* 0x000ea20000300800 */
[----:B---3--:R-:W-:-:S04]  /*dfa0*/  IMAD.U32 R153, R17, 0x10000, RZ ;  /* 0x0001000011997824 */ /* 0x008fc800078e00ff */
        /* <DEDUP_REMOVED lines=13> */
[----:B------:R-:W-:Y:S02]  /*e080*/  ISETP.GT.AND P2, PT, R0, 0x9, P1 ;  /* 0x000000090000780c */ /* 0x000fe40000f44270 */
[----:B------:R-:W-:Y:S01]  /*e090*/  IADD3 R154, P3, R4, UR4, RZ ;  /* 0x00000004049a7c10 */ /* 0x000fe2000ff7e0ff */
[----:B0-----:R-:W-:-:S04]  /*e0a0*/  IMAD.U32 R153, R17, 0x10000, RZ ;  /* 0x0001000011997824 */ /* 0x001fc800078e00ff */
[----:B------:R-:W-:-:S04]  /*e0b0*/  FMUL R153, R153, R16 ;  /* 0x0000001099997220 */ /* 0x000fc80000400000 */
[----:B--2---:R-:W-:Y:S01]  /*e0c0*/  FFMA R153, R155, R2, R153 ;  /* 0x000000029b997223 */ /* 0x004fe20000000099 */
[----:B------:R-:W-:-:S04]  /*e0d0*/  IADD3.X R155, R5, UR5, RZ, P3, !PT ;  /* 0x00000005059b7c10 */ /* 0x000fc80009ffe4ff */
[----:B------:R-:W-:-:S05]  /*e0e0*/  F2FP.BF16.F32.PACK_AB R153, RZ, R153 ;  /* 0x00000099ff99723e */ /* 0x000fca00000010ff */
[----:B------:R0:W-:Y:S04]  /*e0f0*/  @P4 STG.E.U16 desc[UR36][R154.64+0x10], R153 ;  /* 0x000010999a004986 */ /* 0x0001e8000c101524 */
[----:B------:R-:W2:Y:S04]  /*e100*/  @P2 LDG.E.LTC128B.U16 R17, desc[UR36][R8.64+0x12] ;  /* 0x0000122408112981 */ /* 0x000ea8000c1e1520 */
[----:B0-----:R-:W3:Y:S01]  /*e110*/  LDL.LU R155, [R1+0x1c] ;  /* 0x00001c00019b7983 */ /* 0x001ee20000300800 */
[----:B------:R-:W-:Y:S02]  /*e120*/  ISETP.GT.AND P4, PT, R0, 0x10, P0 ;  /* 0x000000100000780c */ /* 0x000fe40000784270 */
[----:B------:R-:W-:Y:S01]  /*e130*/  IADD3 R154, P3, R4, UR4, RZ ;  /* 0x00000004049a7c10 */ /* 0x000fe2000ff7e0ff */
[----:B--2---:R-:W-:-:S04]  /*e140*/  IMAD.U32 R153, R17, 0x10000, RZ ;  /* 0x0001000011997824 */ /* 0x004fc800078e00ff */
[----:B------:R-:W-:-:S04]  /*e150*/  FMUL R153, R153, R16 ;  /* 0x0000001099997220 */ /* 0x000fc80000400000 */
[----:B---3--:R-:W-:Y:S01]  /*e160*/  FFMA R153, R155, R2, R153 ;  /* 0x000000029b997223 */ /* 0x008fe20000000099 */
[----:B------:R-:W-:-:S04]  /*e170*/  IADD3.X R155, R5, UR5, RZ, P3, !PT ;  /* 0x00000005059b7c10 */ /* 0x000fc80009ffe4ff */
[----:B------:R-:W-:-:S05]  /*e180*/  F2FP.BF16.F32.PACK_AB R153, RZ, R153 ;  /* 0x00000099ff99723e */ /* 0x000fca00000010ff */
[----:B------:R0:W-:Y:S04]  /*e190*/  @P2 STG.E.U16 desc[UR36][R154.64+0x12], R153 ;  /* 0x000012999a002986 */ /* 0x0001e8000c101524 */
[----:B------:R-:W2:Y:S01]  /*e1a0*/  @P4 LDG.E.LTC128B.U16 R17, desc[UR36][R10.64+0x20] ;  /* 0x000020240a114981 */ /* 0x000ea2000c1e1520 */
[----:B------:R-:W-:-:S03]  /*e1b0*/  ISETP.GT.AND P2, PT, R0, 0x11, P0 ;  /* 0x000000110000780c */ /* 0x000fc60000744270 */
[----:B0-----:R-:W3:Y:S04]  /*e1c0*/  LDL.LU R154, [R1+0x24] ;  /* 0x00002400019a7983 */ /* 0x001ee80000300800 */
[----:B------:R-:W4:Y:S01]  /*e1d0*/  LDL.LU R155, [R1+0x28] ;  /* 0x00002800019b7983 */ /* 0x000f220000300800 */
[----:B--2---:R-:W-:-:S04]  /*e1e0*/  IMAD.U32 R153, R17, 0x10000, RZ ;  /* 0x0001000011997824 */ /* 0x004fc800078e00ff */
        /* <DEDUP_REMOVED lines=9> */
[----:B---3--:R-:W-:-:S05]  /*e280*/  FFMA R153, R154, R2, R153 ;  /* 0x000000029a997223 */ /* 0x008fca0000000099 */
[----:B------:R-:W-:-:S05]  /*e290*/  F2FP.BF16.F32.PACK_AB R153, RZ, R153 ;  /* 0x00000099ff99723e */ /* 0x000fca00000010ff */
[----:B------:R0:W-:Y:S04]  /*e2a0*/  @P2 STG.E.U16 desc[UR36][R6.64+0x22], R153 ;  /* 0x0000229906002986 */ /* 0x0001e8000c101524 */
[----:B------:R-:W0:Y:S01]  /*e2b0*/  @P4 LDG.E.LTC128B.U16 R17, desc[UR36][R8.64+0x20] ;  /* 0x0000202408114981 */ /* 0x000e22000c1e1520 */
[----:B------:R-:W-:Y:S02]  /*e2c0*/  ISETP.GT.AND P2, PT, R0, 0x11, P1 ;  /* 0x000000110000780c */ /* 0x000fe40000f44270 */
[----:B------:R-:W-:Y:S01]  /*e2d0*/  IADD3 R154, P3, R4, UR4, RZ ;  /* 0x00000004049a7c10 */ /* 0x000fe2000ff7e0ff */
[----:B0-----:R-:W-:-:S04]  /*e2e0*/  IMAD.U32 R153, R17, 0x10000, RZ ;  /* 0x0001000011997824 */ /* 0x001fc800078e00ff */
[----:B------:R-:W-:-:S04]  /*e2f0*/  FMUL R153, R153, R16 ;  /* 0x0000001099997220 */ /* 0x000fc80000400000 */
[----:B----4-:R-:W-:Y:S01]  /*e300*/  FFMA R153, R155, R2, R153 ;  /* 0x000000029b997223 */ /* 0x010fe20000000099 */
        /* <DEDUP_REMOVED lines=373> */
[----:B------:R-:W2:Y:S04]  /*fa60*/  @P4 LDG.E.LTC128B.U16 R17, desc[UR36][R10.64+0xd0] ;  /* 0x0000d0240a114981 */ /* 0x000ea8000c1e1520 */
[----:B0-----:R-:W3:Y:S01]  /*fa70*/  LDL.LU R154, [R1+0xd0] ;  /* 0x0000d000019a7983 */ /* 0x001ee20000300800 */
[----:B------:R-:W-:-:S03]  /*fa80*/  ISETP.GT.AND P2, PT, R0, 0x69, P0 ;  /* 0x000000690000780c */ /* 0x000fc60000744270 */
[----:B------:R-:W4:Y:S01]  /*fa90*/  LDL.LU R155, [R1+0xd4] ;  /* 0x0000d400019b7983 */ /* 0x000f220000300800 */
[----:B--2---:R-:W-:-:S04]  /*faa0*/  IMAD.U32 R153, R17, 0x10000, RZ ;  /* 0x0001000011997824 */ /* 0x004fc800078e00ff */
[----:B------:R-:W-:-:S04]  /*fab0*/  FMUL R153, R153, R16 ;  /* 0x0000001099997220 */ /* 0x000fc80000400000 */
[----:B---3--:R-:W-:-:S05]  /*fac0*/  FFMA R153, R154, R2, R153 ;  /* 0x000000029a997223 */ /* 0x008fca0000000099 */
        /* <DEDUP_REMOVED lines=11> */
[----:B------:R-:W-:-:S04]  /*fb80*/  IADD3 R154, P3, R4, UR4, RZ ;  /* 0x00000004049a7c10 */ /* 0x000fc8000ff7e0ff */
[----:B------:R-:W-:Y:S01]  /*fb90*/  IADD3.X R155, R5, UR5, RZ, P3, !PT ;  /* 0x00000005059b7c10 */ /* 0x000fe20009ffe4ff */
[----:B0-----:R-:W-:-:S04]  /*fba0*/  IMAD.U32 R153, R17, 0x10000, RZ ;  /* 0x0001000011997824 */ /* 0x001fc800078e00ff */
[----:B------:R-:W-:-:S04]  /*fbb0*/  FMUL R153, R153, R16 ;  /* 0x0000001099997220 */ /* 0x000fc80000400000 */
[----:B------:R-:W-:-:S05]  /*fbc0*/  FFMA R153, R159, R2, R153 ;  /* 0x000000029f997223 */ /* 0x000fca0000000099 */
        /* <DEDUP_REMOVED lines=13> */
[----:B------:R-:W-:Y:S01]  /*fca0*/  ISETP.GT.AND P2, PT, R0, 0x71, P0 ;  /* 0x000000710000780c */ /* 0x000fe20000744270 */
[----:B--2---:R-:W-:-:S04]  /*fcb0*/  IMAD.U32 R159, R17, 0x10000, RZ ;  /* 0x00010000119f7824 */ /* 0x004fc800078e00ff */
[----:B------:R-:W-:-:S04]  /*fcc0*/  FMUL R159, R159, R16 ;  /* 0x000000109f9f7220 */ /* 0x000fc80000400000 */
[----:B------:R-:W-:-:S05]  /*fcd0*/  FFMA R159, R235, R2, R159 ;  /* 0x00000002eb9f7223 */ /* 0x000fca000000009f */
[----:B------:R-:W-:-:S04]  /*fce0*/  F2FP.BF16.F32.PACK_AB R159, RZ, R159 ;  /* 0x0000009fff9f723e */ /* 0x000fc800000010ff */
[----:B0-----:R-:W-:-:S05]  /*fcf0*/  PRMT R153, R159, 0x7610, R153 ;  /* 0x000076109f997816 */ /* 0x001fca0000000099 */
[----:B------:R-:W-:Y:S04]  /*fd00*/  @P4 STG.E.U16 desc[UR36][R6.64+0xe0], R153 ;  /* 0x0000e09906004986 */ /* 0x000fe8000c101524 */
[----:B------:R-:W2:Y:S01]  /*fd10*/  @P2 LDG.E.LTC128B.U16 R17, desc[UR36][R10.64+0xe2] ;  /* 0x0000e2240a112981 */ /* 0x000ea2000c1e1520 */
[----:B------:R-:W-:Y:S01]  /*fd20*/  ISETP.GT.AND P4, PT, R0, 0x70, P1 ;  /* 0x000000700000780c */ /* 0x000fe20000f84270 */
[----:B--2---:R-:W-:-:S04]  /*fd30*/  IMAD.U32 R155, R17, 0x10000, RZ ;  /* 0x00010000119b7824 */ /* 0x004fc800078e00ff */
[----:B------:R-:W-:-:S04]  /*fd40*/  FMUL R155, R155, R16 ;  /* 0x000000109b9b7220 */ /* 0x000fc80000400000 */
[----:B------:R-:W-:-:S05]  /*fd50*/  FFMA R155, R234, R2, R155 ;  /* 0x00000002ea9b7223 */ /* 0x000fca000000009b */
[----:B------:R-:W-:-:S05]  /*fd60*/  F2FP.BF16.F32.PACK_AB R155, RZ, R155 ;  /* 0x0000009bff9b723e */ /* 0x000fca00000010ff */
[----:B------:R0:W-:Y:S04]  /*fd70*/  @P2 STG.E.U16 desc[UR36][R6.64+0xe2], R155 ;  /* 0x0000e29b06002986 */ /* 0x0001e8000c101524 */
[----:B------:R-:W2:Y:S01]  /*fd80*/  @P4 LDG.E.LTC128B.U16 R17, desc[UR36][R8.64+0xe0] ;  /* 0x0000e02408114981 */ /* 0x000ea2000c1e1520 */
[----:B------:R-:W-:Y:S02]  /*fd90*/  ISETP.GT.AND P2, PT, R0, 0x71, P1 ;  /* 0x000000710000780c */ /* 0x000fe40000f44270 */
[----:B------:R-:W-:-:S04]  /*fda0*/  IADD3 R154, P3, R4, UR4, RZ ;  /* 0x00000004049a7c10 */ /* 0x000fc8000ff7e0ff */
[----:B0-----:R-:W-:Y:S01]  /*fdb0*/  IADD3.X R155, R5, UR5, RZ, P3, !PT ;  /* 0x00000005059b7c10 */ /* 0x001fe20009ffe4ff */
[----:B--2---:R-:W-:-:S04]  /*fdc0*/  IMAD.U32 R153, R17, 0x10000, RZ ;  /* 0x0001000011997824 */ /* 0x004fc800078e00ff */
[----:B------:R-:W-:-:S04]  /*fdd0*/  FMUL R153, R153, R16 ;  /* 0x0000001099997220 */ /* 0x000fc80000400000 */
[----:B------:R-:W-:-:S05]  /*fde0*/  FFMA R153, R233, R2, R153 ;  /* 0x00000002e9997223 */ /* 0x000fca0000000099 */
[----:B------:R-:W-:-:S04]  /*fdf0*/  F2FP.BF16.F32.PACK_AB R153, RZ, R153 ;  /* 0x00000099ff99723e */ /* 0x000fc800000010ff */
[----:B------:R-:W-:-:S05]  /*fe00*/  PRMT R158, R153, 0x7610, R158 ;  /* 0x00007610999e7816 */ /* 0x000fca000000009e */
[----:B------:R0:W-:Y:S04]  /*fe10*/  @P4 STG.E.U16 desc[UR36][R154.64+0xe0], R158 ;  /* 0x0000e09e9a004986 */ /* 0x0001e8000c101524 */
[----:B------:R-:W2:Y:S01]  /*fe20*/  @P2 LDG.E.LTC128B.U16 R17, desc[UR36][R8.64+0xe2] ;  /* 0x0000e22408112981 */ /* 0x000ea2000c1e1520 */
[----:B------:R-:W-:Y:S02]  /*fe30*/  ISETP.GT.AND P4, PT, R0, 0x78, P0 ;  /* 0x000000780000780c */ /* 0x000fe40000784270 */
[----:B0-----:R-:W-:-:S04]  /*fe40*/  IADD3 R154, P3, R4, UR4, RZ ;  /* 0x00000004049a7c10 */ /* 0x001fc8000ff7e0ff */
[----:B------:R-:W-:Y:S01]  /*fe50*/  IADD3.X R155, R5, UR5, RZ, P3, !PT ;  /* 0x00000005059b7c10 */ /* 0x000fe20009ffe4ff */
[----:B--2---:R-:W-:-:S04]  /*fe60*/  IMAD.U32 R153, R17, 0x10000, RZ ;  /* 0x0001000011997824 */ /* 0x004fc800078e00ff */
[----:B------:R-:W-:-:S04]  /*fe70*/  FMUL R153, R153, R16 ;  /* 0x0000001099997220 */ /* 0x000fc80000400000 */
[----:B------:R-:W-:-:S05]  /*fe80*/  FFMA R153, R232, R2, R153 ;  /* 0x00000002e8997223 */ /* 0x000fca0000000099 */
[----:B------:R-:W-:-:S04]  /*fe90*/  F2FP.BF16.F32.PACK_AB R153, RZ, R153 ;  /* 0x00000099ff99723e */ /* 0x000fc800000010ff */
[----:B------:R-:W-:-:S05]  /*fea0*/  PRMT R159, R153, 0x7610, R159 ;  /* 0x00007610999f7816 */ /* 0x000fca000000009f */
        /* <DEDUP_REMOVED lines=8> */
[----:B------:R0:W-:Y:S04]  /*ff30*/  @P4 STG.E.U16 desc[UR36][R6.64+0xf0], R155 ;  /* 0x0000f09b06004986 */ /* 0x0001e8000c101524 */
[----:B------:R-:W2:Y:S01]  /*ff40*/  @P2 LDG.E.LTC128B.U16 R17, desc[UR36][R10.64+0xf2] ;  /* 0x0000f2240a112981 */ /* 0x000ea2000c1e1520 */
[----:B------:R-:W-:Y:S01]  /*ff50*/  ISETP.GT.AND P4, PT, R0, 0x78, P1 ;  /* 0x000000780000780c */ /* 0x000fe20000f84270 */
[----:B--2---:R-:W-:-:S04]  /*ff60*/  IMAD.U32 R153, R17, 0x10000, RZ ;  /* 0x0001000011997824 */ /* 0x004fc800078e00ff */
[----:B------:R-:W-:-:S04]  /*ff70*/  FMUL R153, R153, R16 ;  /* 0x0000001099997220 */ /* 0x000fc80000400000 */
[----:B------:R-:W-:-:S05]  /*ff80*/  FFMA R153, R230, R2, R153 ;  /* 0x00000002e6997223 */ /* 0x000fca0000000099 */
[----:B------:R-:W-:-:S04]  /*ff90*/  F2FP.BF16.F32.PACK_AB R153, RZ, R153 ;  /* 0x00000099ff99723e */ /* 0x000fc800000010ff */
[----:B------:R-:W-:-:S05]  /*ffa0*/  PRMT R158, R153, 0x7610, R158 ;  /* 0x00007610999e7816 */ /* 0x000fca000000009e */
[----:B------:R-:W-:Y:S04]  /*ffb0*/  @P2 STG.E.U16 desc[UR36][R6.64+0xf2], R158 ;  /* 0x0000f29e06002986 */ /* 0x000fe8000c101524 */
        /* <DEDUP_REMOVED lines=48> */
[----:B-1----:R-:W-:-:S04]  /*102c0*/  IADD3 R158, P3, R4, UR4, RZ ;  /* 0x00000004049e7c10 */ /* 0x002fc8000ff7e0ff */
        /* <DEDUP_REMOVED lines=31> */
[----:B------:R-:W-:Y:S02]  /*104c0*/  PRMT R159, R153, 0x7610, R159 ;  /* 0x00007610999f7816 */ /* 0x000fe4000000009f */
[----:B------:R-:W-:-:S03]  /*104d0*/  PRMT R153, R17, 0x7610, R153 ;  /* 0x0000761011997816 */ /* 0x000fc60000000099 */
        /* <DEDUP_REMOVED lines=478> */
[----:B------:R-:W-:Y:S04]  /*122c0*/  @P2 STG.E.U16 desc[UR36][R158.64+0x1e2], R155 ;  /* 0x0001e29b9e002986 */ /* 0x000fe8000c101524 */
        /* <DEDUP_REMOVED lines=23> */
[----:B------:R-:W-:-:S05]  /*12440*/  F2FP.BF16.F32.PACK_AB R17, RZ, R17 ;  /* 0x00000011ff11723e */ /* 0x000fca00000010ff */
[----:B------:R0:W-:Y:S04]  /*12450*/  @P2 STG.E.U16 desc[UR36][R10.64+0x1f0], R17 ;  /* 0x0001f0110a002986 */ /* 0x0001e8000c101524 */
[----:B------:R1:W2:Y:S01]  /*12460*/  @P1 LDG.E.LTC128B.U16 R153, desc[UR36][R8.64+0x1f2] ;  /* 0x0001f22408991981 */ /* 0x0002a2000c1e1520 */
[----:B------:R-:W-:-:S05]  /*12470*/  IADD3 R165, P0, R160, 0x100, RZ ;  /* 0x00000100a0a57810 */ /* 0x000fca0007f1e0ff */
[----:B------:R-:W-:-:S04]  /*12480*/  IMAD.X R7, RZ, RZ, UR7, P0 ;  /* 0x00000007ff077e24 */ /* 0x000fc800080e06ff */
[-C--:B------:R-:W-:Y:S01]  /*12490*/  IMAD R6, R7, R18.reuse, RZ ;  /* 0x0000001207067224 */ /* 0x080fe200078e02ff */
[----:B------:R-:W-:Y:S01]  /*124a0*/  ISETP.GT.AND P0, PT, R3, 0x100, PT ;  /* 0x000001000300780c */ /* 0x000fe20003f04270 */
[----:B------:R-:W-:-:S03]  /*124b0*/  IMAD.WIDE.U32 R154, R165, R18, R22 ;  /* 0x00000012a59a7225 */ /* 0x000fc600078e0016 */
[----:B------:R-:W-:Y:S01]  /*124c0*/  ISETP.GT.AND P3, PT, R0, RZ, P0 ;  /* 0x000000ff0000720c */ /* 0x000fe20000764270 */
[----:B------:R-:W-:Y:S01]  /*124d0*/  IMAD R159, R165, R19, R6 ;  /* 0x00000013a59f7224 */ /* 0x000fe200078e0206 */
[----:B------:R-:W-:Y:S02]  /*124e0*/  IADD3 R6, P2, R4, UR4, RZ ;  /* 0x0000000404067c10 */ /* 0x000fe4000ff5e0ff */
[----:B0-----:R-:W-:Y:S01]  /*124f0*/  LEA R10, P4, R154, R14, 0x1 ;  /* 0x0000000e9a0a7211 */ /* 0x001fe200078808ff */
[----:B-1----:R-:W-:-:S05]  /*12500*/  IMAD.IADD R8, R155, 0x1, R159 ;  /* 0x000000019b087824 */ /* 0x002fca00078e029f */
[----:B------:R-:W-:Y:S01]  /*12510*/  LEA.HI.X R11, R154, R15, R8, 0x1, P4 ;  /* 0x0000000f9a0b7211 */ /* 0x000fe200020f0c08 */
[----:B--2---:R-:W-:-:S04]  /*12520*/  IMAD.U32 R7, R153, 0x10000, RZ ;  /* 0x0001000099077824 */ /* 0x004fc800078e00ff */
[----:B------:R-:W-:-:S04]  /*12530*/  FMUL R7, R7, R16 ;  /* 0x0000001007077220 */ /* 0x000fc80000400000 */
[----:B------:R-:W-:-:S05]  /*12540*/  FFMA R7, R164, R2, R7 ;  /* 0x00000002a4077223 */ /* 0x000fca0000000007 */
[----:B------:R-:W-:Y:S02]  /*12550*/  F2FP.BF16.F32.PACK_AB R9, RZ, R7 ;  /* 0x00000007ff09723e */ /* 0x000fe400000010ff */
[----:B------:R-:W-:Y:S02]  /*12560*/  IADD3.X R7, R5, UR5, RZ, P2, !PT ;  /* 0x0000000505077c10 */ /* 0x000fe400097fe4ff */
[----:B------:R-:W-:-:S05]  /*12570*/  PRMT R155, R9, 0x7610, R155 ;  /* 0x00007610099b7816 */ /* 0x000fca000000009b */
[----:B------:R0:W-:Y:S04]  /*12580*/  @P1 STG.E.U16 desc[UR36][R6.64+0x1f2], R155 ;  /* 0x0001f29b06001986 */ /* 0x0001e8000c101524 */
[----:B------:R1:W2:Y:S01]  /*12590*/  @P3 LDG.E.LTC128B.U16 R153, desc[UR36][R10.64] ;  /* 0x000000240a993981 */ /* 0x0002a2000c1e1520 */
[----:B------:R-:W-:-:S04]  /*125a0*/  IMAD.WIDE.U32 R8, R165, R18, R20 ;  /* 0x00000012a5087225 */ /* 0x000fc800078e0014 */
[----:B------:R-:W-:Y:S02]  /*125b0*/  IMAD.U32 R158, RZ, RZ, UR8 ;  /* 0x00000008ff9e7e24 */ /* 0x000fe4000f8e00ff */
[----:B0-----:R-:W-:Y:S02]  /*125c0*/  IMAD.IADD R155, R159, 0x1, R9 ;  /* 0x000000019f9b7824 */ /* 0x001fe400078e0209 */
[----:B------:R-:W-:Y:S02]  /*125d0*/  IMAD.MOV.U32 R154, RZ, RZ, R8 ;  /* 0x000000ffff9a7224 */ /* 0x000fe400078e0008 */
[----:B------:R-:W-:Y:S02]  /*125e0*/  IMAD.U32 R8, RZ, RZ, UR8 ;  /* 0x00000008ff087e24 */ /* 0x000fe4000f8e00ff */
[----:B------:R-:W-:-:S05]  /*125f0*/  IMAD.U32 R19, RZ, RZ, UR9 ;  /* 0x00000009ff137e24 */ /* 0x000fca000f8e00ff */
[----:B-1----:R-:W-:Y:S02]  /*12600*/  SHF.L.U64.HI R11, R8, 0x9, R19 ;  /* 0x00000009080b7819 */ /* 0x002fe40000010213 */
[----:B------:R-:W-:Y:S01]  /*12610*/  ISETP.GT.AND P2, PT, R0, 0x1, P0 ;  /* 0x000000010000780c */ /* 0x000fe20000744270 */
[----:B------:R-:W-:Y:S01]  /*12620*/  IMAD.WIDE.U32 R154, R152, UR45, R154 ;  /* 0x0000002d989a7c25 */ /* 0x000fe2000f8e009a */
[----:B------:R-:W-:Y:S03]  /*12630*/  BSSY B1, `(.L_x_40) ;  /* 0x000000e000017945 */ /* 0x000fe60003800000 */
[----:B------:R-:W-:Y:S01]  /*12640*/  IMAD.IADD R7, R161, 0x1, R155 ;  /* 0x00000001a1077824 */ /* 0x000fe200078e029b */
[----:B------:R-:W-:-:S04]  /*12650*/  LEA R6, P4, R154, R14, 0x1 ;  /* 0x0000000e9a067211 */ /* 0x000fc800078808ff */
[----:B------:R-:W-:Y:S01]  /*12660*/  LEA.HI.X R7, R154, R15, R7, 0x1, P4 ;  /* 0x0000000f9a077211 */ /* 0x000fe200020f0c07 */
[----:B--2---:R-:W-:-:S04]  /*12670*/  IMAD.U32 R9, R153, 0x10000, RZ ;  /* 0x0001000099097824 */ /* 0x004fc800078e00ff */
[----:B------:R-:W-:Y:S01]  /*12680*/  FMUL R17, R9, R16 ;  /* 0x0000001009117220 */ /* 0x000fe20000400000 */
[----:B------:R-:W-:-:S03]  /*12690*/  IMAD.SHL.U32 R9, R158, 0x200, RZ ;  /* 0x000002009e097824 */ /* 0x000fc600078e00ff */
[----:B------:R-:W-:Y:S02]  /*126a0*/  FFMA R17, R24, R2, R17 ;  /* 0x0000000218117223 */ /* 0x000fe40000000011 */
[----:B------:R-:W-:-:S03]  /*126b0*/  IADD3 R12, P1, R9, R12, RZ ;  /* 0x0000000c090c7210 */ /* 0x000fc60007f3e0ff */
[----:B------:R-:W-:Y:S02]  /*126c0*/  F2FP.BF16.F32.PACK_AB R17, RZ, R17 ;  /* 0x00000011ff11723e */ /* 0x000fe400000010ff */
[----:B------:R-:W-:-:S05]  /*126d0*/  IMAD.X R13, R11, 0x1, R13, P1 ;  /* 0x000000010b0d7824 */ /* 0x000fca00008e060d */
[----:B------:R0:W-:Y:S01]  /*126e0*/  @P3 STG.E.U16 desc[UR36][R12.64], R17 ;  /* 0x000000110c003986 */ /* 0x0001e2000c101524 */
[----:B------:R-:W-:Y:S05]  /*126f0*/  @!P2 BRA `(.L_x_41) ;  /* 0x000000000004a947 */ /* 0x000fea0003800000 */
[----:B------:R1:W5:Y:S02]  /*12700*/  LDG.E.LTC128B.U16 R153, desc[UR36][R6.64+0x2] ;  /* 0x0000022406997981 */ /* 0x000364000c1e1520 */
.L_x_41:
[----:B------:R-:W-:Y:S05]  /*12710*/  BSYNC B1 ;  /* 0x0000000000017941 */ /* 0x000fea0003800000 */
.L_x_40:
[----:B0----5:R-:W-:Y:S01]  /*12720*/  IMAD.U32 R17, R153, 0x10000, RZ ;  /* 0x0001000099117824 */ /* 0x021fe200078e00ff */
[----:B------:R-:W-:Y:S01]  /*12730*/  ISETP.GT.AND P1, PT, R3, 0x108, PT ;  /* 0x000001080300780c */ /* 0x000fe20003f24270 */
[----:B------:R-:W-:Y:S01]  /*12740*/  IMAD.WIDE.U32 R18, R165, R18, R162 ;  /* 0x00000012a5127225 */ /* 0x000fe200078e00a2 */
[----:B------:R-:W-:Y:S03]  /*12750*/  BSSY B1, `(.L_x_42) ;  /* 0x0000010000017945 */ /* 0x000fe60003800000 */
[----:B------:R-:W-:Y:S01]  /*12760*/  FMUL R8, R17, R16 ;  /* 0x0000001011087220 */ /* 0x000fe20000400000 */
[----:B------:R-:W-:Y:S01]  /*12770*/  ISETP.GT.AND P3, PT, R0, RZ, P1 ;  /* 0x000000ff0000720c */ /* 0x000fe20000f64270 */
[----:B------:R-:W-:Y:S01]  /*12780*/  IMAD.IADD R159, R159, 0x1, R19 ;  /* 0x000000019f9f7824 */ /* 0x000fe200078e0213 */
[----:B------:R-:W-:Y:S01]  /*12790*/  IADD3 R156, P5, R156, R18, RZ ;  /* 0x000000129c9c7210 */ /* 0x000fe20007fbe0ff */
[----:B------:R-:W-:Y:S01]  /*127a0*/  FFMA R8, R25, R2, R8 ;  /* 0x0000000219087223 */ /* 0x000fe20000000008 */
[----:B------:R-:W-:-:S02]  /*127b0*/  IADD3 R20, P4, R20, R18, RZ ;  /* 0x0000001214147210 */ /* 0x000fc40007f9e0ff */
[----:B------:R-:W-:Y:S01]  /*127c0*/  PRMT R3, R153, 0x7610, R3 ;  /* 0x0000761099037816 */ /* 0x000fe20000000003 */
[----:B------:R-:W-:Y:S01]  /*127d0*/  IMAD.X R22, R159, 0x1, R23, P5 ;  /* 0x000000019f167824 */ /* 0x000fe200028e0617 */
[----:B------:R-:W-:Y:S01]  /*127e0*/  F2FP.BF16.F32.PACK_AB R8, RZ, R8 ;  /* 0x00000008ff08723e */ /* 0x000fe200000010ff */
[----:B------:R-:W-:Y:S01]  /*127f0*/  IMAD.X R21, R21, 0x1, R159, P4 ;  /* 0x0000000115157824 */ /* 0x000fe200020e069f */
[----:B------:R-:W-:-:S03]  /*12800*/  LEA R18, P5, R156, R14, 0x1 ;  /* 0x0000000e9c127211 */ /* 0x000fc600078a08ff */
[----:B------:R0:W-:Y:S01]  /*12810*/  @P2 STG.E.U16 desc[UR36][R12.64+0x2], R8 ;  /* 0x000002080c002986 */ /* 0x0001e2000c101524 */
[----:B------:R-:W-:Y:S01]  /*12820*/  LEA.HI.X R19, R156, R15, R22, 0x1, P5 ;  /* 0x0000000f9c137211 */ /* 0x000fe200028f0c16 */
[----:B------:R-:W-:Y:S08]  /*12830*/  @!P3 BRA `(.L_x_43) ;  /* 0x000000000004b947 */ /* 0x000ff00003800000 */
[----:B------:R2:W5:Y:S02]  /*12840*/  LDG.E.LTC128B.U16 R3, desc[UR36][R18.64] ;  /* 0x0000002412037981 */ /* 0x000564000c1e1520 */
.L_x_43:
[----:B------:R-:W-:Y:S05]  /*12850*/  BSYNC B1 ;  /* 0x0000000000017941 */ /* 0x000fea0003800000 */
.L_x_42:
[----:B-----5:R-:W-:Y:S01]  /*12860*/  IMAD.U32 R17, R3, 0x10000, RZ ;  /* 0x0001000003117824 */ /* 0x020fe200078e00ff */
[----:B--2---:R-:W-:Y:S01]  /*12870*/  IADD3 R18, P4, R9, R4, RZ ;  /* 0x0000000409127210 */ /* 0x004fe20007f9e0ff */
[----:B------:R-:W-:Y:S01]  /*12880*/  IMAD.WIDE.U32 R152, R152, UR45, R20 ;  /* 0x0000002d98987c25 */ /* 0x000fe2000f8e0014 */
[----:B------:R-:W-:Y:S03]  /*12890*/  BSSY B1, `(.L_x_44) ;  /* 0x000000c000017945 */ /* 0x000fe60003800000 */
[----:B------:R-:W-:Y:S01]  /*128a0*/  FMUL R17, R17, R16 ;  /* 0x0000001011117220 */ /* 0x000fe20000400000 */
[----:B------:R-:W-:Y:S01]  /*128b0*/  IMAD.X R19, R11, 0x1, R5, P4 ;  /* 0x000000010b137824 */ /* 0x000fe200020e0605 */
[----:B------:R-:W-:Y:S02]  /*128c0*/  LEA R14, P2, R152, R14, 0x1 ;  /* 0x0000000e980e7211 */ /* 0x000fe400078408ff */
[----:B------:R-:W-:Y:S01]  /*128d0*/  FFMA R17, R26, R2, R17 ;  /* 0x000000021a117223 */ /* 0x000fe20000000011 */
[----:B------:R-:W-:-:S04]  /*128e0*/  IMAD.IADD R161, R161, 0x1, R153 ;  /* 0x00000001a1a17824 */ /* 0x000fc800078e0299 */
[----:B------:R-:W-:Y:S02]  /*128f0*/  F2FP.BF16.F32.PACK_AB R17, RZ, R17 ;  /* 0x00000011ff11723e */ /* 0x000fe400000010ff */
[----:B------:R-:W-:Y:S02]  /*12900*/  LEA.HI.X R15, R152, R15, R161, 0x1, P2 ;  /* 0x0000000f980f7211 */ /* 0x000fe400010f0ca1 */
[----:B------:R-:W-:Y:S01]  /*12910*/  ISETP.GT.AND P2, PT, R0, 0x1, P1 ;  /* 0x000000010000780c */ /* 0x000fe20000f44270 */
[----:B------:R2:W-:-:S12]  /*12920*/  @P3 STG.E.U16 desc[UR36][R18.64], R17 ;  /* 0x0000001112003986 */ /* 0x0005d8000c101524 */
[----:B--2---:R-:W-:Y:S05]  /*12930*/  @!P2 BRA `(.L_x_45) ;  /* 0x000000000004a947 */ /* 0x004fea0003800000 */
[----:B------:R2:W5:Y:S02]  /*12940*/  LDG.E.LTC128B.U16 R3, desc[UR36][R14.64+0x2] ;  /* 0x000002240e037981 */ /* 0x000564000c1e1520 */
.L_x_45:
[----:B------:R-:W-:Y:S05]  /*12950*/  BSYNC B1 ;  /* 0x0000000000017941 */ /* 0x000fea0003800000 */
.L_x_44:
[----:B-----5:R-:W-:Y:S01]  /*12960*/  IMAD.U32 R17, R3, 0x10000, RZ ;  /* 0x0001000003117824 */ /* 0x020fe200078e00ff */
[----:B------:R-:W-:Y:S01]  /*12970*/  IADD3 R18, P3, R9, R4, RZ ;  /* 0x0000000409127210 */ /* 0x000fe20007f7e0ff */
[----:B------:R-:W-:Y:S01]  /*12980*/  BSSY B1, `(.L_x_46) ;  /* 0x0000009000017945 */ /* 0x000fe20003800000 */
[----:B------:R-:W-:Y:S01]  /*12990*/  ISETP.GT.AND P4, PT, R0, 0x8, P0 ;  /* 0x000000080000780c */ /* 0x000fe20000784270 */
[----:B0-----:R-:W-:Y:S02]  /*129a0*/  FMUL R8, R17, R16 ;  /* 0x0000001011087220 */ /* 0x001fe40000400000 */
[----:B------:R-:W-:Y:S02]  /*129b0*/  IMAD.X R19, R11, 0x1, R5, P3 ;  /* 0x000000010b137824 */ /* 0x000fe400018e0605 */
[----:B------:R-:W-:-:S05]  /*129c0*/  FFMA R8, R27, R2, R8 ;  /* 0x000000021b087223 */ /* 0x000fca0000000008 */
[----:B------:R-:W-:-:S05]  /*129d0*/  F2FP.BF16.F32.PACK_AB R8, RZ, R8 ;  /* 0x00000008ff08723e */ /* 0x000fca00000010ff */
[----:B------:R0:W-:Y:S01]  /*129e0*/  @P2 STG.E.U16 desc[UR36][R18.64+0x2], R8 ;  /* 0x0000020812002986 */ /* 0x0001e2000c101524 */
[----:B------:R-:W-:Y:S05]  /*129f0*/  @!P4 BRA `(.L_x_47) ;  /* 0x000000000004c947 */ /* 0x000fea0003800000 */
[----:B------:R3:W5:Y:S02]  /*12a00*/  LDG.E.LTC128B.U16 R3, desc[UR36][R6.64+0x10] ;  /* 0x0000102406037981 */ /* 0x000764000c1e1520 */
.L_x_47:
[----:B------:R-:W-:Y:S05]  /*12a10*/  BSYNC B1 ;  /* 0x0000000000017941 */ /* 0x000fea0003800000 */
.L_x_46:
[----:B-----5:R-:W-:Y:S01]  /*12a20*/  IMAD.U32 R17, R3, 0x10000, RZ ;  /* 0x0001000003117824 */ /* 0x020fe200078e00ff */
[----:B------:R-:W-:Y:S01]  /*12a30*/  ISETP.GT.AND P2, PT, R0, 0x9, P0 ;  /* 0x000000090000780c */ /* 0x000fe20000744270 */
[----:B------:R-:W-:Y:S02]  /*12a40*/  BSSY B1, `(.L_x_48) ;  /* 0x0000007000017945 */ /* 0x000fe40003800000 */
[----:B------:R-:W-:-:S04]  /*12a50*/  FMUL R17, R17, R16 ;  /* 0x0000001011117220 */ /* 0x000fc80000400000 */
[----:B------:R-:W-:-:S05]  /*12a60*/  FFMA R17, R28, R2, R17 ;  /* 0x000000021c117223 */ /* 0x000fca0000000011 */
[----:B------:R-:W-:-:S05]  /*12a70*/  F2FP.BF16.F32.PACK_AB R17, RZ, R17 ;  /* 0x00000011ff11723e */ /* 0x000fca00000010ff */
[----:B------:R4:W-:Y:S01]  /*12a80*/  @P4 STG.E.U16 desc[UR36][R12.64+0x10], R17 ;  /* 0x000010110c004986 */ /* 0x0009e2000c101524 */
[----:B------:R-:W-:Y:S05]  /*12a90*/  @!P2 BRA `(.L_x_49) ;  /* 0x000000000004a947 */ /* 0x000fea0003800000 */
[----:B------:R0:W5:Y:S02]  /*12aa0*/  LDG.E.LTC128B.U16 R3, desc[UR36][R6.64+0x12] ;  /* 0x0000122406037981 */ /* 0x000164000c1e1520 */
.L_x_49:
[----:B------:R-:W-:Y:S05]  /*12ab0*/  BSYNC B1 ;  /* 0x0000000000017941 */ /* 0x000fea0003800000 */
.L_x_48:
[----:B----45:R-:W-:Y:S01]  /*12ac0*/  IMAD.U32 R17, R3, 0x10000, RZ ;  /* 0x0001000003117824 */ /* 0x030fe200078e00ff */
[----:B------:R-:W-:Y:S01]  /*12ad0*/  ISETP.GT.AND P4, PT, R0, 0x8, P1 ;  /* 0x000000080000780c */ /* 0x000fe20000f84270 */
[----:B------:R-:W-:Y:S02]  /*12ae0*/  BSSY B1, `(.L_x_50) ;  /* 0x0000007000017945 */ /* 0x000fe40003800000 */
[----:B0-----:R-:W-:-:S04]  /*12af0*/  FMUL R8, R17, R16 ;  /* 0x0000001011087220 */ /* 0x001fc80000400000 */
[----:B------:R-:W-:-:S05]  /*12b00*/  FFMA R8, R29, R2, R8 ;  /* 0x000000021d087223 */ /* 0x000fca0000000008 */
[----:B------:R-:W-:-:S05]  /*12b10*/  F2FP.BF16.F32.PACK_AB R8, RZ, R8 ;  /* 0x00000008ff08723e */ /* 0x000fca00000010ff */
[----:B------:R0:W-:Y:S01]  /*12b20*/  @P2 STG.E.U16 desc[UR36][R12.64+0x12], R8 ;  /* 0x000012080c002986 */ /* 0x0001e2000c101524 */
[----:B------:R-:W-:Y:S05]  /*12b30*/  @!P4 BRA `(.L_x_51) ;  /* 0x000000000004c947 */ /* 0x000fea0003800000 */
[----:B------:R4:W5:Y:S02]  /*12b40*/  LDG.E.LTC128B.U16 R3, desc[UR36][R14.64+0x10] ;  /* 0x000010240e037981 */ /* 0x000964000c1e1520 */
.L_x_51:
[----:B------:R-:W-:Y:S05]  /*12b50*/  BSYNC B1 ;  /* 0x0000000000017941 */ /* 0x000fea0003800000 */
.L_x_50:
[----:B-----5:R-:W-:Y:S01]  /*12b60*/  IMAD.U32 R17, R3, 0x10000, RZ ;  /* 0x0001000003117824 */ /* 0x020fe200078e00ff */
[----:B------:R-:W-:Y:S01]  /*12b70*/  IADD3 R18, P3, R4, R9, RZ ;  /* 0x0000000904127210 */ /* 0x000fe20007f7e0ff */
[----:B------:R-:W-:Y:S01]  /*12b80*/  BSSY B1, `(.L_x_52) ;  /* 0x0000009000017945 */ /* 0x000fe20003800000 */
[----:B------:R-:W-:Y:S01]  /*12b90*/  ISETP.GT.AND P2, PT, R0, 0x9, P1 ;  /* 0x000000090000780c */ /* 0x000fe20000f44270 */
[----:B------:R-:W-:Y:S02]  /*12ba0*/  FMUL R17, R17, R16 ;  /* 0x0000001011117220 */ /* 0x000fe40000400000 */
[----:B------:R-:W-:Y:S02]  /*12bb0*/  IMAD.X R19, R5, 0x1, R11, P3 ;  /* 0x0000000105137824 */ /* 0x000fe400018e060b */
[----:B------:R-:W-:-:S05]  /*12bc0*/  FFMA R17, R30, R2, R17 ;  /* 0x000000021e117223 */ /* 0x000fca0000000011 */
[----:B------:R-:W-:-:S05]  /*12bd0*/  F2FP.BF16.F32.PACK_AB R17, RZ, R17 ;  /* 0x00000011ff11723e */ /* 0x000fca00000010ff */
[----:B------:R0:W-:Y:S01]  /*12be0*/  @P4 STG.E.U16 desc[UR36][R18.64+0x10], R17 ;  /* 0x0000101112004986 */ /* 0x0001e2000c101524 */
[----:B------:R-:W-:Y:S05]  /*12bf0*/  @!P2 BRA `(.L_x_53) ;  /* 0x000000000004a947 */ /* 0x000fea0003800000 */
[----:B------:R0:W5:Y:S02]  /*12c00*/  LDG.E.LTC128B.U16 R3, desc[UR36][R14.64+0x12] ;  /* 0x000012240e037981 */ /* 0x000164000c1e1520 */
.L_x_53:
[----:B------:R-:W-:Y:S05]  /*12c10*/  BSYNC B1 ;  /* 0x0000000000017941 */ /* 0x000fea0003800000 */
.L_x_52:
[----:B0----5:R-:W-:Y:S01]  /*12c20*/  IMAD.U32 R17, R3, 0x10000, RZ ;  /* 0x0001000003117824 */ /* 0x021fe200078e00ff */
        /* <DEDUP_REMOVED lines=10> */
.L_x_55:
[----:B------:R-:W-:Y:S05]  /*12cd0*/  BSYNC B1 ;  /* 0x0000000000017941 */ /* 0x000fea0003800000 */
.L_x_54:
        /* <DEDUP_REMOVED lines=9> */
.L_x_57:
[----:B------:R-:W-:Y:S05]  /*12d70*/  BSYNC B1 ;  /* 0x0000000000017941 */ /* 0x000fea0003800000 */
.L_x_56:
[----:B0----5:R-:W-:Y:S01]  /*12d80*/  IMAD.U32 R17, R3, 0x10000, RZ ;  /* 0x0001000003117824 */ /* 0x021fe200078e00ff */
        /* <DEDUP_REMOVED lines=8> */
.L_x_59:
[----:B------:R-:W-:Y:S05]  /*12e10*/  BSYNC B1 ;  /* 0x0000000000017941 */ /* 0x000fea0003800000 */
.L_x_58:
        /* <DEDUP_REMOVED lines=11> */
.L_x_61:
[----:B------:R-:W-:Y:S05]  /*12ed0*/  BSYNC B1 ;  /* 0x0000000000017941 */ /* 0x000fea0003800000 */
.L_x_60:
        /* <DEDUP_REMOVED lines=11> */
.L_x_63:
[----:B------:R-:W-:Y:S05]  /*12f90*/  BSYNC B1 ;  /* 0x0000000000017941 */ /* 0x000fea0003800000 */
.L_x_62:
        /* <DEDUP_REMOVED lines=9> */
.L_x_65:
[----:B------:R-:W-:Y:S05]  /*13030*/  BSYNC B1 ;  /* 0x0000000000017941 */ /* 0x000fea0003800000 */
.L_x_64:
        /* <DEDUP_REMOVED lines=9> */
.L_x_67:
[----:B------:R-:W-:Y:S05]  /*130d0*/  BSYNC B1 ;  /* 0x0000000000017941 */ /* 0x000fea0003800000 */
.L_x_66:
        /* <DEDUP_REMOVED lines=11> */
.L_x_69:
[----:B------:R-:W-:Y:S05]  /*13190*/  BSYNC B1 ;  /* 0x0000000000017941 */ /* 0x000fea0003800000 */
.L_x_68:
        /* <DEDUP_REMOVED lines=11> */
.L_x_71:
[----:B------:R-:W-:Y:S05]  /*13250*/  BSYNC B1 ;  /* 0x0000000000017941 */ /* 0x000fea0003800000 */
.L_x_70:
        /* <DEDUP_REMOVED lines=9> */
.L_x_73:
[----:B------:R-:W-:Y:S05]  /*132f0*/  BSYNC B1 ;  /* 0x0000000000017941 */ /* 0x000fea0003800000 */
.L_x_72:
        /* <DEDUP_REMOVED lines=9> */
.L_x_75:
[----:B------:R-:W-:Y:S05]  /*13390*/  BSYNC B1 ;  /* 0x0000000000017941 */ /* 0x000fea0003800000 */
.L_x_74:
        /* <DEDUP_REMOVED lines=11> */
.L_x_77:
[----:B------:R-:W-:Y:S05]  /*13450*/  BSYNC B1 ;  /* 0x0000000000017941 */ /* 0x000fea0003800000 */
.L_x_76:
        /* <DEDUP_REMOVED lines=11> */
.L_x_79:
[----:B------:R-:W-:Y:S05]  /*13510*/  BSYNC B1 ;  /* 0x0000000000017941 */ /* 0x000fea0003800000 */
.L_x_78:
        /* <DEDUP_REMOVED lines=9> */
.L_x_81:
[----:B------:R-:W-:Y:S05]  /*135b0*/  BSYNC B1 ;  /* 0x0000000000017941 */ /* 0x000fea0003800000 */
.L_x_80:
        /* <DEDUP_REMOVED lines=9> */
.L_x_83:
[----:B------:R-:W-:Y:S05]  /*13650*/  BSYNC B1 ;  /* 0x0000000000017941 */ /* 0x000fea0003800000 */
.L_x_82:
        /* <DEDUP_REMOVED lines=11> */
.L_x_85:
[----:B------:R-:W-:Y:S05]  /*13710*/  BSYNC B1 ;  /* 0x0000000000017941 */ /* 0x000fea0003800000 */
.L_x_84:
        /* <DEDUP_REMOVED lines=11> */
.L_x_87:
[----:B------:R-:W-:Y:S05]  /*137d0*/  BSYNC B1 ;  /* 0x0000000000017941 */ /* 0x000fea0003800000 */
.L_x_86:
        /* <DEDUP_REMOVED lines=9> */
.L_x_89:
[----:B------:R-:W-:Y:S05]  /*13870*/  BSYNC B1 ;  /* 0x0000000000017941 */ /* 0x000fea0003800000 */
.L_x_88:
        /* <DEDUP_REMOVED lines=9> */
.L_x_91:
[----:B------:R-:W-:Y:S05]  /*13910*/  BSYNC B1 ;  /* 0x0000000000017941 */ /* 0x000fea0003800000 */
.L_x_90:
        /* <DEDUP_REMOVED lines=11> */
.L_x_93:
[----:B------:R-:W-:Y:S05]  /*139d0*/  BSYNC B1 ;  /* 0x0000000000017941 */ /* 0x000fea0003800000 */
.L_x_92:
        /* <DEDUP_REMOVED lines=11> */
.L_x_95:
[----:B------:R-:W-:Y:S05]  /*13a90*/  BSYNC B1 ;  /* 0x0000000000017941 */ /* 0x000fea0003800000 */
.L_x_94:
        /* <DEDUP_REMOVED lines=9> */
.L_x_97:
[----:B------:R-:W-:Y:S05]  /*13b30*/  BSYNC B1 ;  /* 0x0000000000017941 */ /* 0x000fea0003800000 */
.L_x_96:
        /* <DEDUP_REMOVED lines=9> */
.L_x_99:
[----:B------:R-:W-:Y:S05]  /*13bd0*/  BSYNC B1 ;  /* 0x0000000000017941 */ /* 0x000fea0003800000 */
.L_x_98:
        /* <DEDUP_REMOVED lines=11> */
.L_x_101:
[----:B------:R-:W-:Y:S05]  /*13c90*/  BSYNC B1 ;  /* 0x0000000000017941 */ /* 0x000fea0003800000 */
.L_x_100:
        /* <DEDUP_REMOVED lines=11> */
.L_x_103:
[----:B------:R-:W-:Y:S05]  /*13d50*/  BSYNC B1 ;  /* 0x0000000000017941 */ /* 0x000fea0003800000 */
.L_x_102:
        /* <DEDUP_REMOVED lines=9> */
.L_x_105:
[----:B------:R-:W-:Y:S05]  /*13df0*/  BSYNC B1 ;  /* 0x0000000000017941 */ /* 0x000fea0003800000 */
.L_x_104:
        /* <DEDUP_REMOVED lines=9> */
.L_x_107:
[----:B------:R-:W-:Y:S05]  /*13e90*/  BSYNC B1 ;  /* 0x0000000000017941 */ /* 0x000fea0003800000 */
.L_x_106:
        /* <DEDUP_REMOVED lines=11> */
.L_x_109:
[----:B------:R-:W-:Y:S05]  /*13f50*/  BSYNC B1 ;  /* 0x0000000000017941 */ /* 0x000fea0003800000 */
.L_x_108:
        /* <DEDUP_REMOVED lines=11> */
.L_x_111:
[----:B------:R-:W-:Y:S05]  /*14010*/  BSYNC B1 ;  /* 0x0000000000017941 */ /* 0x000fea0003800000 */
.L_x_110:
        /* <DEDUP_REMOVED lines=9> */
.L_x_113:
[----:B------:R-:W-:Y:S05]  /*140b0*/  BSYNC B1 ;  /* 0x0000000000017941 */ /* 0x000fea0003800000 */
.L_x_112:
        /* <DEDUP_REMOVED lines=9> */
.L_x_115:
[----:B------:R-:W-:Y:S05]  /*14150*/  BSYNC B1 ;  /* 0x0000000000017941 */ /* 0x000fea0003800000 */
.L_x_114:
        /* <DEDUP_REMOVED lines=11> */
.L_x_117:
[----:B------:R-:W-:Y:S05]  /*14210*/  BSYNC B1 ;  /* 0x0000000000017941 */ /* 0x000fea0003800000 */
.L_x_116:
        /* <DEDUP_REMOVED lines=11> */
.L_x_119:
[----:B------:R-:W-:Y:S05]  /*142d0*/  BSYNC B1 ;  /* 0x0000000000017941 */ /* 0x000fea0003800000 */
.L_x_118:
        /* <DEDUP_REMOVED lines=9> */
.L_x_121:
[----:B------:R-:W-:Y:S05]  /*14370*/  BSYNC B1 ;  /* 0x0000000000017941 */ /* 0x000fea0003800000 */
.L_x_120:
        /* <DEDUP_REMOVED lines=9> */
.L_x_123:
[----:B------:R-:W-:Y:S05]  /*14410*/  BSYNC B1 ;  /* 0x0000000000017941 */ /* 0x000fea0003800000 */
.L_x_122:
        /* <DEDUP_REMOVED lines=11> */
.L_x_125:
[----:B------:R-:W-:Y:S05]  /*144d0*/  BSYNC B1 ;  /* 0x0000000000017941 */ /* 0x000fea0003800000 */
.L_x_124:
        /* <DEDUP_REMOVED lines=11> */
.L_x_127:
[----:B------:R-:W-:Y:S05]  /*14590*/  BSYNC B1 ;  /* 0x0000000000017941 */ /* 0x000fea0003800000 */
.L_x_126:
        /* <DEDUP_REMOVED lines=9> */
.L_x_129:
[----:B------:R-:W-:Y:S05]  /*14630*/  BSYNC B1 ;  /* 0x0000000000017941 */ /* 0x000fea0003800000 */
.L_x_128:
        /* <DEDUP_REMOVED lines=9> */
.L_x_131:
[----:B------:R-:W-:Y:S05]  /*146d0*/  BSYNC B1 ;  /* 0x0000000000017941 */ /* 0x000fea0003800000 */
.L_x_130:
        /* <DEDUP_REMOVED lines=11> */
.L_x_133:
[----:B------:R-:W-:Y:S05]  /*14790*/  BSYNC B1 ;  /* 0x0000000000017941 */ /* 0x000fea0003800000 */
.L_x_132:
        /* <DEDUP_REMOVED lines=11> */
.L_x_135:
[----:B------:R-:W-:Y:S05]  /*14850*/  BSYNC B1 ;  /* 0x0000000000017941 */ /* 0x000fea0003800000 */
.L_x_134:
        /* <DEDUP_REMOVED lines=9> */
.L_x_137:
[----:B------:R-:W-:Y:S05]  /*148f0*/  BSYNC B1 ;  /* 0x0000000000017941 */ /* 0x000fea0003800000 */
.L_x_136:
        /* <DEDUP_REMOVED lines=9> */
.L_x_139:
[----:B------:R-:W-:Y:S05]  /*14990*/  BSYNC B1 ;  /* 0x0000000000017941 */ /* 0x000fea0003800000 */
.L_x_138:
        /* <DEDUP_REMOVED lines=11> */
.L_x_141:
[----:B------:R-:W-:Y:S05]  /*14a50*/  BSYNC B1 ;  /* 0x0000000000017941 */ /* 0x000fea0003800000 */
.L_x_140:
        /* <DEDUP_REMOVED lines=11> */
.L_x_143:
[----:B------:R-:W-:Y:S05]  /*14b10*/  BSYNC B1 ;  /* 0x0000000000017941 */ /* 0x000fea0003800000 */
.L_x_142:
        /* <DEDUP_REMOVED lines=9> */
.L_x_145:
[----:B------:R-:W-:Y:S05]  /*14bb0*/  BSYNC B1 ;  /* 0x0000000000017941 */ /* 0x000fea0003800000 */
.L_x_144:
        /* <DEDUP_REMOVED lines=9> */
.L_x_147:
[----:B------:R-:W-:Y:S05]  /*14c50*/  BSYNC B1 ;  /* 0x0000000000017941 */ /* 0x000fea0003800000 */
.L_x_146:
        /* <DEDUP_REMOVED lines=11> */
.L_x_149:
[----:B------:R-:W-:Y:S05]  /*14d10*/  BSYNC B1 ;  /* 0x0000000000017941 */ /* 0x000fea0003800000 */
.L_x_148:
        /* <DEDUP_REMOVED lines=11> */
.L_x_151:
[----:B------:R-:W-:Y:S05]  /*14dd0*/  BSYNC B1 ;  /* 0x0000000000017941 */ /* 0x000fea0003800000 */
.L_x_150:
        /* <DEDUP_REMOVED lines=9> */
.L_x_153:
[----:B------:R-:W-:Y:S05]  /*14e70*/  BSYNC B1 ;  /* 0x0000000000017941 */ /* 0x000fea0003800000 */
.L_x_152:
        /* <DEDUP_REMOVED lines=9> */
.L_x_155:
[----:B------:R-:W-:Y:S05]  /*14f10*/  BSYNC B1 ;  /* 0x0000000000017941 */ /* 0x000fea0003800000 */
.L_x_154:
        /* <DEDUP_REMOVED lines=11> */
.L_x_157:
[----:B------:R-:W-:Y:S05]  /*14fd0*/  BSYNC B1 ;  /* 0x0000000000017941 */ /* 0x000fea0003800000 */
.L_x_156:
        /* <DEDUP_REMOVED lines=11> */
.L_x_159:
[----:B------:R-:W-:Y:S05]  /*15090*/  BSYNC B1 ;  /* 0x0000000000017941 */ /* 0x000fea0003800000 */
.L_x_158:
        /* <DEDUP_REMOVED lines=9> */
.L_x_161:
[----:B------:R-:W-:Y:S05]  /*15130*/  BSYNC B1 ;  /* 0x0000000000017941 */ /* 0x000fea0003800000 */
.L_x_160:
        /* <DEDUP_REMOVED lines=9> */
.L_x_163:
[----:B------:R-:W-:Y:S05]  /*151d0*/  BSYNC B1 ;  /* 0x0000000000017941 */ /* 0x000fea0003800000 */
.L_x_162:
        /* <DEDUP_REMOVED lines=11> */
.L_x_165:
[----:B------:R-:W-:Y:S05]  /*15290*/  BSYNC B1 ;  /* 0x0000000000017941 */ /* 0x000fea0003800000 */
.L_x_164:
        /* <DEDUP_REMOVED lines=11> */
.L_x_167:
[----:B------:R-:W-:Y:S05]  /*15350*/  BSYNC B1 ;  /* 0x0000000000017941 */ /* 0x000fea0003800000 */
.L_x_166:
        /* <DEDUP_REMOVED lines=9> */
.L_x_169:
[----:B------:R-:W-:Y:S05]  /*153f0*/  BSYNC B1 ;  /* 0x0000000000017941 */ /* 0x000fea0003800000 */
.L_x_168:
        /* <DEDUP_REMOVED lines=9> */
.L_x_171:
[----:B------:R-:W-:Y:S05]  /*15490*/  BSYNC B1 ;  /* 0x0000000000017941 */ /* 0x000fea0003800000 */
.L_x_170:
        /* <DEDUP_REMOVED lines=11> */
.L_x_173:
[----:B------:R-:W-:Y:S05]  /*15550*/  BSYNC B1 ;  /* 0x0000000000017941 */ /* 0x000fea0003800000 */
.L_x_172:
        /* <DEDUP_REMOVED lines=11> */
.L_x_175:
[----:B------:R-:W-:Y:S05]  /*15610*/  BSYNC B1 ;  /* 0x0000000000017941 */ /* 0x000fea0003800000 */
.L_x_174:
        /* <DEDUP_REMOVED lines=9> */
.L_x_177:
[----:B------:R-:W-:Y:S05]  /*156b0*/  BSYNC B1 ;  /* 0x0000000000017941 */ /* 0x000fea0003800000 */
.L_x_176:
        /* <DEDUP_REMOVED lines=9> */
.L_x_179:
[----:B------:R-:W-:Y:S05]  /*15750*/  BSYNC B1 ;  /* 0x0000000000017941 */ /* 0x000fea0003800000 */
.L_x_178:
        /* <DEDUP_REMOVED lines=11> */
.L_x_181:
[----:B------:R-:W-:Y:S05]  /*15810*/  BSYNC B1 ;  /* 0x0000000000017941 */ /* 0x000fea0003800000 */
.L_x_180:
        /* <DEDUP_REMOVED lines=11> */
.L_x_183:
[----:B------:R-:W-:Y:S05]  /*158d0*/  BSYNC B1 ;  /* 0x0000000000017941 */ /* 0x000fea0003800000 */
.L_x_182:
        /* <DEDUP_REMOVED lines=9> */
.L_x_185:
[----:B------:R-:W-:Y:S05]  /*15970*/  BSYNC B1 ;  /* 0x0000000000017941 */ /* 0x000fea0003800000 */
.L_x_184:
        /* <DEDUP_REMOVED lines=9> */
.L_x_187:
[----:B------:R-:W-:Y:S05]  /*15a10*/  BSYNC B1 ;  /* 0x0000000000017941 */ /* 0x000fea0003800000 */
.L_x_186:
        /* <DEDUP_REMOVED lines=11> */
.L_x_189:
[----:B------:R-:W-:Y:S05]  /*15ad0*/  BSYNC B1 ;  /* 0x0000000000017941 */ /* 0x000fea0003800000 */
.L_x_188:
        /* <DEDUP_REMOVED lines=11> */
.L_x_191:
[----:B------:R-:W-:Y:S05]  /*15b90*/  BSYNC B1 ;  /* 0x0000000000017941 */ /* 0x000fea0003800000 */
.L_x_190:
        /* <DEDUP_REMOVED lines=9> */
.L_x_193:
[----:B------:R-:W-:Y:S05]  /*15c30*/  BSYNC B1 ;  /* 0x0000000000017941 */ /* 0x000fea0003800000 */
.L_x_192:
        /* <DEDUP_REMOVED lines=9> */
.L_x_195:
[----:B------:R-:W-:Y:S05]  /*15cd0*/  BSYNC B1 ;  /* 0x0000000000017941 */ /* 0x000fea0003800000 */
.L_x_194:
        /* <DEDUP_REMOVED lines=11> */
.L_x_197:
[----:B------:R-:W-:Y:S05]  /*15d90*/  BSYNC B1 ;  /* 0x0000000000017941 */ /* 0x000fea0003800000 */
.L_x_196:
        /* <DEDUP_REMOVED lines=11> */
.L_x_199:
[----:B------:R-:W-:Y:S05]  /*15e50*/  BSYNC B1 ;  /* 0x0000000000017941 */ /* 0x000fea0003800000 */
.L_x_198:
        /* <DEDUP_REMOVED lines=9> */
.L_x_201:
[----:B------:R-:W-:Y:S05]  /*15ef0*/  BSYNC B1 ;  /* 0x0000000000017941 */ /* 0x000fea0003800000 */
.L_x_200:
        /* <DEDUP_REMOVED lines=9> */
.L_x_203:
[----:B------:R-:W-:Y:S05]  /*15f90*/  BSYNC B1 ;  /* 0x0000000000017941 */ /* 0x000fea0003800000 */
.L_x_202:
        /* <DEDUP_REMOVED lines=11> */
.L_x_205:
[----:B------:R-:W-:Y:S05]  /*16050*/  BSYNC B1 ;  /* 0x0000000000017941 */ /* 0x000fea0003800000 */
.L_x_204:
        /* <DEDUP_REMOVED lines=11> */
.L_x_207:
[----:B------:R-:W-:Y:S05]  /*16110*/  BSYNC B1 ;  /* 0x0000000000017941 */ /* 0x000fea0003800000 */
.L_x_206:
        /* <DEDUP_REMOVED lines=9> */
.L_x_209:
[----:B------:R-:W-:Y:S05]  /*161b0*/  BSYNC B1 ;  /* 0x0000000000017941 */ /* 0x000fea0003800000 */
.L_x_208:
        /* <DEDUP_REMOVED lines=9> */
.L_x_211:
[----:B------:R-:W-:Y:S05]  /*16250*/  BSYNC B1 ;  /* 0x0000000000017941 */ /* 0x000fea0003800000 */
.L_x_210:
        /* <DEDUP_REMOVED lines=11> */
.L_x_213:
[----:B------:R-:W-:Y:S05]  /*16310*/  BSYNC B1 ;  /* 0x0000000000017941 */ /* 0x000fea0003800000 */
.L_x_212:
        /* <DEDUP_REMOVED lines=11> */
.L_x_215:
[----:B------:R-:W-:Y:S05]  /*163d0*/  BSYNC B1 ;  /* 0x0000000000017941 */ /* 0x000fea0003800000 */
.L_x_214:
        /* <DEDUP_REMOVED lines=9> */
.L_x_217:
[----:B------:R-:W-:Y:S05]  /*16470*/  BSYNC B1 ;  /* 0x0000000000017941 */ /* 0x000fea0003800000 */
.L_x_216:
        /* <DEDUP_REMOVED lines=9> */
.L_x_219:
[----:B------:R-:W-:Y:S05]  /*16510*/  BSYNC B1 ;  /* 0x0000000000017941 */ /* 0x000fea0003800000 */
.L_x_218:
        /* <DEDUP_REMOVED lines=11> */
.L_x_221:
[----:B------:R-:W-:Y:S05]  /*165d0*/  BSYNC B1 ;  /* 0x0000000000017941 */ /* 0x000fea0003800000 */
.L_x_220:
        /* <DEDUP_REMOVED lines=11> */
.L_x_223:
[----:B------:R-:W-:Y:S05]  /*16690*/  BSYNC B1 ;  /* 0x0000000000017941 */ /* 0x000fea0003800000 */
.L_x_222:
        /* <DEDUP_REMOVED lines=9> */
.L_x_225:
[----:B------:R-:W-:Y:S05]  /*16730*/  BSYNC B1 ;  /* 0x0000000000017941 */ /* 0x000fea0003800000 */
.L_x_224:
        /* <DEDUP_REMOVED lines=9> */
.L_x_227:
[----:B------:R-:W-:Y:S05]  /*167d0*/  BSYNC B1 ;  /* 0x0000000000017941 */ /* 0x000fea0003800000 */
.L_x_226:
        /* <DEDUP_REMOVED lines=11> */
.L_x_229:
[----:B------:R-:W-:Y:S05]  /*16890*/  BSYNC B1 ;  /* 0x0000000000017941 */ /* 0x000fea0003800000 */
.L_x_228:
        /* <DEDUP_REMOVED lines=11> */
.L_x_231:
[----:B------:R-:W-:Y:S05]  /*16950*/  BSYNC B1 ;  /* 0x0000000000017941 */ /* 0x000fea0003800000 */
.L_x_230:
        /* <DEDUP_REMOVED lines=9> */
.L_x_233:
[----:B------:R-:W-:Y:S05]  /*169f0*/  BSYNC B1 ;  /* 0x0000000000017941 */ /* 0x000fea0003800000 */
.L_x_232:
        /* <DEDUP_REMOVED lines=9> */
.L_x_235:
[----:B------:R-:W-:Y:S05]  /*16a90*/  BSYNC B1 ;  /* 0x0000000000017941 */ /* 0x000fea0003800000 */
.L_x_234:
        /* <DEDUP_REMOVED lines=11> */
.L_x_237:
[----:B------:R-:W-:Y:S05]  /*16b50*/  BSYNC B1 ;  /* 0x0000000000017941 */ /* 0x000fea0003800000 */
.L_x_236:
        /* <DEDUP_REMOVED lines=11> */
.L_x_239:
[----:B------:R-:W-:Y:S05]  /*16c10*/  BSYNC B1 ;  /* 0x0000000000017941 */ /* 0x000fea0003800000 */
.L_x_238:
        /* <DEDUP_REMOVED lines=9> */
.L_x_241:
[----:B------:R-:W-:Y:S05]  /*16cb0*/  BSYNC B1 ;  /* 0x0000000000017941 */ /* 0x000fea0003800000 */
.L_x_240:
        /* <DEDUP_REMOVED lines=9> */
.L_x_243:
[----:B------:R-:W-:Y:S05]  /*16d50*/  BSYNC B1 ;  /* 0x0000000000017941 */ /* 0x000fea0003800000 */
.L_x_242:
        /* <DEDUP_REMOVED lines=11> */
.L_x_245:
[----:B------:R-:W-:Y:S05]  /*16e10*/  BSYNC B1 ;  /* 0x0000000000017941 */ /* 0x000fea0003800000 */
.L_x_244:
        /* <DEDUP_REMOVED lines=11> */
.L_x_247:
[----:B------:R-:W-:Y:S05]  /*16ed0*/  BSYNC B1 ;  /* 0x0000000000017941 */ /* 0x000fea0003800000 */
.L_x_246:
        /* <DEDUP_REMOVED lines=9> */
.L_x_249:
[----:B------:R-:W-:Y:S05]  /*16f70*/  BSYNC B1 ;  /* 0x0000000000017941 */ /* 0x000fea0003800000 */
.L_x_248:
        /* <DEDUP_REMOVED lines=9> */
.L_x_251:
[----:B------:R-:W-:Y:S05]  /*17010*/  BSYNC B1 ;  /* 0x0000000000017941 */ /* 0x000fea0003800000 */
.L_x_250:
        /* <DEDUP_REMOVED lines=11> */
.L_x_253:
[----:B------:R-:W-:Y:S05]  /*170d0*/  BSYNC B1 ;  /* 0x0000000000017941 */ /* 0x000fea0003800000 */
.L_x_252:
        /* <DEDUP_REMOVED lines=11> */
.L_x_255:
[----:B------:R-:W-:Y:S05]  /*17190*/  BSYNC B1 ;  /* 0x0000000000017941 */ /* 0x000fea0003800000 */
.L_x_254:
        /* <DEDUP_REMOVED lines=9> */
.L_x_257:
[----:B------:R-:W-:Y:S05]  /*17230*/  BSYNC B1 ;  /* 0x0000000000017941 */ /* 0x000fea0003800000 */
.L_x_256:
        /* <DEDUP_REMOVED lines=9> */
.L_x_259:
[----:B------:R-:W-:Y:S05]  /*172d0*/  BSYNC B1 ;  /* 0x0000000000017941 */ /* 0x000fea0003800000 */
.L_x_258:
        /* <DEDUP_REMOVED lines=11> */
.L_x_261:
[----:B------:R-:W-:Y:S05]  /*17390*/  BSYNC B1 ;  /* 0x0000000000017941 */ /* 0x000fea0003800000 */
.L_x_260:
        /* <DEDUP_REMOVED lines=11> */
.L_x_263:
[----:B------:R-:W-:Y:S05]  /*17450*/  BSYNC B1 ;  /* 0x0000000000017941 */ /* 0x000fea0003800000 */
.L_x_262:
        /* <DEDUP_REMOVED lines=9> */
.L_x_265:
[----:B------:R-:W-:Y:S05]  /*174f0*/  BSYNC B1 ;  /* 0x0000000000017941 */ /* 0x000fea0003800000 */
.L_x_264:
        /* <DEDUP_REMOVED lines=9> */
.L_x_267:
[----:B------:R-:W-:Y:S05]  /*17590*/  BSYNC B1 ;  /* 0x0000000000017941 */ /* 0x000fea0003800000 */
.L_x_266:
        /* <DEDUP_REMOVED lines=11> */
.L_x_269:
[----:B------:R-:W-:Y:S05]  /*17650*/  BSYNC B1 ;  /* 0x0000000000017941 */ /* 0x000fea0003800000 */
.L_x_268:
        /* <DEDUP_REMOVED lines=11> */
.L_x_271:
[----:B------:R-:W-:Y:S05]  /*17710*/  BSYNC B1 ;  /* 0x0000000000017941 */ /* 0x000fea0003800000 */
.L_x_270:
        /* <DEDUP_REMOVED lines=9> */
.L_x_273:
[----:B------:R-:W-:Y:S05]  /*177b0*/  BSYNC B1 ;  /* 0x0000000000017941 */ /* 0x000fea0003800000 */
.L_x_272:
        /* <DEDUP_REMOVED lines=9> */
.L_x_275:
[----:B------:R-:W-:Y:S05]  /*17850*/  BSYNC B1 ;  /* 0x0000000000017941 */ /* 0x000fea0003800000 */
.L_x_274:
        /* <DEDUP_REMOVED lines=11> */
.L_x_277:
[----:B------:R-:W-:Y:S05]  /*17910*/  BSYNC B1 ;  /* 0x0000000000017941 */ /* 0x000fea0003800000 */
.L_x_276:
        /* <DEDUP_REMOVED lines=11> */
.L_x_279:
[----:B------:R-:W-:Y:S05]  /*179d0*/  BSYNC B1 ;  /* 0x0000000000017941 */ /* 0x000fea0003800000 */
.L_x_278:
        /* <DEDUP_REMOVED lines=9> */
.L_x_281:
[----:B------:R-:W-:Y:S05]  /*17a70*/  BSYNC B1 ;  /* 0x0000000000017941 */ /* 0x000fea0003800000 */
.L_x_280:
        /* <DEDUP_REMOVED lines=9> */
.L_x_283:
[----:B------:R-:W-:Y:S05]  /*17b10*/  BSYNC B1 ;  /* 0x0000000000017941 */ /* 0x000fea0003800000 */
.L_x_282:
        /* <DEDUP_REMOVED lines=11> */
.L_x_285:
[----:B------:R-:W-:Y:S05]  /*17bd0*/  BSYNC B1 ;  /* 0x0000000000017941 */ /* 0x000fea0003800000 */
.L_x_284:
        /* <DEDUP_REMOVED lines=11> */
.L_x_287:
[----:B------:R-:W-:Y:S05]  /*17c90*/  BSYNC B1 ;  /* 0x0000000000017941 */ /* 0x000fea0003800000 */
.L_x_286:
        /* <DEDUP_REMOVED lines=9> */
.L_x_289:
[----:B------:R-:W-:Y:S05]  /*17d30*/  BSYNC B1 ;  /* 0x0000000000017941 */ /* 0x000fea0003800000 */
.L_x_288:
[----:B01-3-5:R-:W-:Y:S01]  /*17d40*/  IMAD.U32 R7, R3, 0x10000, RZ ;  /* 0x0001000003077824 */ /* 0x02bfe200078e00ff */
        /* <DEDUP_REMOVED lines=8> */
.L_x_291:
[----:B------:R-:W-:Y:S05]  /*17dd0*/  BSYNC B1 ;  /* 0x0000000000017941 */ /* 0x000fea0003800000 */
.L_x_290:
[----:B-----5:R-:W-:Y:S01]  /*17de0*/  IMAD.U32 R7, R3, 0x10000, RZ ;  /* 0x0001000003077824 */ /* 0x020fe200078e00ff */
[----:B0-----:R-:W-:Y:S01]  /*17df0*/  IADD3 R6, P0, R4, R9, RZ ;  /* 0x0000000904067210 */ /* 0x001fe20007f1e0ff */
[----:B------:R-:W-:Y:S01]  /*17e00*/  BSSY B1, `(.L_x_292) ;  /* 0x0000009000017945 */ /* 0x000fe20003800000 */
[----:B------:R-:W-:Y:S01]  /*17e10*/  ISETP.GT.AND P1, PT, R0, 0xf9, P1 ;  /* 0x000000f90000780c */ /* 0x000fe20000f24270 */
[----:B------:R-:W-:-:S04]  /*17e20*/  FMUL R7, R7, R16 ;  /* 0x0000001007077220 */ /* 0x000fc80000400000 */
[----:B------:R-:W-:-:S05]  /*17e30*/  FFMA R7, R150, R2, R7 ;  /* 0x0000000296077223 */ /* 0x000fca0000000007 */
[----:B------:R-:W-:Y:S01]  /*17e40*/  F2FP.BF16.F32.PACK_AB R8, RZ, R7 ;  /* 0x00000007ff08723e */ /* 0x000fe200000010ff */
[----:B------:R-:W-:-:S05]  /*17e50*/  IMAD.X R7, R5, 0x1, R11, P0 ;  /* 0x0000000105077824 */ /* 0x000fca00000e060b */
[----:B------:R0:W-:Y:S01]  /*17e60*/  @P2 STG.E.U16 desc[UR36][R6.64+0x1f0], R8 ;  /* 0x0001f00806002986 */ /* 0x0001e2000c101524 */
[----:B------:R-:W-:Y:S05]  /*17e70*/  @!P1 BRA `(.L_x_293) ;  /* 0x0000000000049947 */ /* 0x000fea0003800000 */
[----:B------:R3:W5:Y:S02]  /*17e80*/  LDG.E.LTC128B.U16 R3, desc[UR36][R14.64+0x1f2] ;  /* 0x0001f2240e037981 */ /* 0x000764000c1e1520 */
.L_x_293:
[----:B------:R-:W-:Y:S05]  /*17e90*/  BSYNC B1 ;  /* 0x0000000000017941 */ /* 0x000fea0003800000 */
.L_x_292:
[----:B------:R-:W-:Y:S05]  /*17ea0*/  @!P1 BRA `(.L_x_294) ;  /* 0x0000009400509947 */ /* 0x000fea0003800000 */
[----:B-----5:R-:W-:Y:S01]  /*17eb0*/  IMAD.U32 R3, R3, 0x10000, RZ ;  /* 0x0001000003037824 */ /* 0x020fe200078e00ff */
[----:B------:R-:W-:-:S03]  /*17ec0*/  IADD3 R4, P0, R4, R9, RZ ;  /* 0x0000000904047210 */ /* 0x000fc60007f1e0ff */
[----:B------:R-:W-:Y:S02]  /*17ed0*/  FMUL R0, R3, R16 ;  /* 0x0000001003007220 */ /* 0x000fe40000400000 */
[----:B------:R-:W-:Y:S02]  /*17ee0*/  IMAD.X R5, R5, 0x1, R11, P0 ;  /* 0x0000000105057824 */ /* 0x000fe400000e060b */
[----:B------:R-:W-:-:S05]  /*17ef0*/  FFMA R0, R151, R2, R0 ;  /* 0x0000000297007223 */ /* 0x000fca0000000000 */
[----:B------:R-:W-:-:S05]  /*17f00*/  F2FP.BF16.F32.PACK_AB R0, RZ, R0 ;  /* 0x00000000ff00723e */ /* 0x000fca00000010ff */
[----:B------:R0:W-:Y:S01]  /*17f10*/  STG.E.U16 desc[UR36][R4.64+0x1f2], R0 ;  /* 0x0001f20004007986 */ /* 0x0001e2000c101524 */
[----:B------:R-:W-:Y:S05]  /*17f20*/  BRA `(.L_x_294) ;  /* 0x0000009400307947 */ /* 0x000fea0003800000 */
.L_x_29:
[----:B------:R-:W2:Y:S01]  /*17f30*/  LDL.LU R7, [R1+0x20c] ;  /* 0x00020c0001077983 */ /* 0x000ea20000300800 */
[----:B------:R-:W-:-:S03]  /*17f40*/  ULDC.64 UR4, c[0x0][0x5c0] ;  /* 0x0001700000047ab9 */ /* 0x000fc60000000a00 */
[----:B------:R-:W3:Y:S04]  /*17f50*/  LDL.LU R15, [R1+0x284] ;  /* 0x00028400010f7983 */ /* 0x000ee80000300800 */
[----:B------:R-:W4:Y:S04]  /*17f60*/  LDL.LU R14, [R1+0x288] ;  /* 0x00028800010e7983 */ /* 0x000f280000300800 */
[----:B------:R-:W5:Y:S04]  /*17f70*/  LDL.LU R12, [R1+0x290] ;  /* 0x00029000010c7983 */ /* 0x000f680000300800 */
        /* <DEDUP_REMOVED lines=82> */
[----:B------:R-:W5:Y:S01]  /*184a0*/  LDL.LU R226, [R1+0x3dc] ;  /* 0x0003dc0001e27983 */ /* 0x000f620000300800 */
[----:B------:R-:W-:-:S03]  /*184b0*/  LEA R8, P0, R4, UR4, 0x1 ;  /* 0x0000000404087c11 */ /* 0x000fc6000f8008ff */
[----:B------:R-:W5:Y:S04]  /*184c0*/  LDL.LU R225, [R1+0x3e0] ;  /* 0x0003e00001e17983 */ /* 0x000f680000300800 */
[----:B------:R-:W5:Y:S04]  /*184d0*/  LDL.LU R232, [R1+0x3e4] ;  /* 0x0003e40001e87983 */ /* 0x000f680000300800 */
[----:B------:R-:W5:Y:S04]  /*184e0*/  LDL.LU R231, [R1+0x3e8] ;  /* 0x0003e80001e77983 */ /* 0x000f680000300800 */
[----:B------:R-:W5:Y:S01]  /*184f0*/  LDL.LU R230, [R1+0x3ec] ;  /* 0x0003ec0001e67983 */ /* 0x000f620000300800 */
[----:B------:R-:W-:-:S03]  /*18500*/  LEA.HI.X R9, R4, UR5, R13, 0x1, P0 ;  /* 0x0000000504097c11 */ /* 0x000fc600080f0c0d */
[----:B------:R-:W5:Y:S04]  /*18510*/  LDL.LU R229, [R1+0x3f0] ;  /* 0x0003f00001e57983 */ /* 0x000f680000300800 */
[----:B------:R-:W5:Y:S04]  /*18520*/  LDL.LU R233, [R1+0x3f4] ;  /* 0x0003f40001e97983 */ /* 0x000f680000300800 */
[----:B------:R-:W5:Y:S04]  /*18530*/  LDL.LU R234, [R1+0x3f8] ;  /* 0x0003f80001ea7983 */ /* 0x000f680000300800 */
[----:B------:R-:W5:Y:S04]  /*18540*/  LDL.LU R235, [R1+0x3fc] ;  /* 0x0003fc0001eb7983 */ /* 0x000f680000300800 */
[----:B------:R-:W2:Y:S04]  /*18550*/  LDL.LU R4, [R1+0x200] ;  /* 0x0002000001047983 */ /* 0x000ea80000300800 */
[----:B------:R-:W3:Y:S01]  /*18560*/  LDL.LU R5, [R1+0x204] ;  /* 0x0002040001057983 */ /* 0x000ee20000300800 */
[----:B------:R-:W-:-:S03]  /*18570*/  ISETP.GT.AND P0, PT, R0, 0x1, P1 ;  /* 0x000000010000780c */ /* 0x000fc60000f04270 */
[----:B------:R-:W5:Y:S01]  /*18580*/  LDL.LU R13, [R1+0x28c] ;  /* 0x00028c00010d7983 */ /* 0x000f620000300800 */
[----:B--2---:R-:W-:-:S05]  /*18590*/  FMUL R4, R4, R2 ;  /* 0x0000000204047220 */ /* 0x004fca0000400000 */
[----:B------:R-:W-:-:S05]  /*185a0*/  F2FP.BF16.F32.PACK_AB R4, RZ, R4 ;  /* 0x00000004ff04723e */ /* 0x000fca00000010ff */
[----:B------:R3:W-:Y:S02]  /*185b0*/  @P2 STG.E.U16 desc[UR36][R8.64], R4 ;  /* 0x0000000408002986 */ /* 0x0007e4000c101524 */
[----:B---3--:R-:W-:Y:S01]  /*185c0*/  FMUL R4, R5, R2 ;  /* 0x0000000205047220 */ /* 0x008fe20000400000 */
[----:B------:R-:W-:-:S04]  /*185d0*/  @P0 IMAD.MOV.U32 R5, RZ, RZ, R9 ;  /* 0x000000ffff050224 */ /* 0x000fc800078e0009 */
[----:B------:R-:W-:-:S04]  /*185e0*/  F2FP.BF16.F32.PACK_AB R4, RZ, R4 ;  /* 0x00000004ff04723e */ /* 0x000fc800000010ff */
[----:B------:R-:W-:Y:S01]  /*185f0*/  PRMT R6, R4, 0x7610, R6 ;  /* 0x0000761004067816 */ /* 0x000fe20000000006 */
[----:B------:R-:W-:-:S05]  /*18600*/  @P0 IMAD.MOV.U32 R4, RZ, RZ, R8 ;  /* 0x000000ffff040224 */ /* 0x000fca00078e0008 */
[----:B------:R0:W-:Y:S04]  /*18610*/  @P0 STG.E.U16 desc[UR36][R4.64+0x2], R6 ;  /* 0x0000020604000986 */ /* 0x0001e8000c101524 */
[----:B0-----:R-:W2:Y:S04]  /*18620*/  LDL.LU R5, [R1+0x208] ;  /* 0x0002080001057983 */ /* 0x001ea80000300800 */
[----:B------:R-:W3:Y:S01]  /*18630*/  LDL.LU R4, [R1+0x210] ;  /* 0x0002100001047983 */ /* 0x000ee20000300800 */
[----:B------:R-:W-:Y:S01]  /*18640*/  ISETP.GT.AND P0, PT, R3, 0x8, PT ;  /* 0x000000080300780c */ /* 0x000fe20003f04270 */
[----:B------:R-:W-:Y:S01]  /*18650*/  USHF.L.U64.HI UR4, UR8, 0x4, UR9 ;  /* 0x0000000408047899 */ /* 0x000fe20008010209 */
[C---:B------:R-:W-:Y:S01]  /*18660*/  ISETP.GT.AND P5, PT, R0.reuse, 0x8, P1 ;  /* 0x000000080000780c */ /* 0x040fe20000fa4270 */
[----:B------:R-:W-:Y:S01]  /*18670*/  FMUL R7, R7, R2 ;  /* 0x0000000207077220 */ /* 0x000fe20000400000 */
[----:B------:R-:W-:-:S02]  /*18680*/  ISETP.GT.AND P3, PT, R0, 0x1, P0 ;  /* 0x000000010000780c */ /* 0x000fc40000764270 */
[----:B------:R-:W-:Y:S02]  /*18690*/  ISETP.GT.AND P2, PT, R0, RZ, P0 ;  /* 0x000000ff0000720c */ /* 0x000fe40000744270 */
[----:B------:R-:W-:Y:S01]  /*186a0*/  F2FP.BF16.F32.PACK_AB R7, RZ, R7 ;  /* 0x00000007ff07723e */ /* 0x000fe200000010ff */
[-C--:B--2---:R-:W-:Y:S01]  /*186b0*/  FMUL R5, R5, R2.reuse ;  /* 0x0000000205057220 */ /* 0x084fe20000400000 */
[----:B---3--:R-:W-:Y:S01]  /*186c0*/  FMUL R6, R4, R2 ;  /* 0x0000000204067220 */ /* 0x008fe20000400000 */
[----:B------:R-:W-:-:S03]  /*186d0*/  IMAD.U32 R4, RZ, RZ, UR8 ;  /* 0x00000008ff047e24 */ /* 0x000fc6000f8e00ff */
[----:B------:R-:W-:Y:S02]  /*186e0*/  F2FP.BF16.F32.PACK_AB R5, RZ, R5 ;  /* 0x00000005ff05723e */ /* 0x000fe400000010ff */
[----:B------:R-:W-:Y:S02]  /*186f0*/  F2FP.BF16.F32.PACK_AB R6, RZ, R6 ;  /* 0x00000006ff06723e */ /* 0x000fe400000010ff */
[----:B------:R-:W-:Y:S02]  /*18700*/  LEA R4, P4, R4, R8, 0x4 ;  /* 0x0000000804047211 */ /* 0x000fe400078820ff */
[----:B------:R-:W-:Y:S02]  /*18710*/  PRMT R11, R5, 0x7610, R11 ;  /* 0x00007610050b7816 */ /* 0x000fe4000000000b */
[----:B------:R-:W-:Y:S02]  /*18720*/  IADD3.X R5, R9, UR4, RZ, P4, !PT ;  /* 0x0000000409057c10 */ /* 0x000fe4000a7fe4ff */
[----:B------:R-:W-:Y:S01]  /*18730*/  PRMT R10, R6, 0x7610, R10 ;  /* 0x00007610060a7816 */ /* 0x000fe2000000000a */
[----:B------:R-:W-:-:S02]  /*18740*/  @P5 IMAD.MOV.U32 R6, RZ, RZ, R8 ;  /* 0x000000ffff065224 */ /* 0x000fc400078e0008 */
[----:B------:R0:W-:Y:S04]  /*18750*/  @P3 STG.E.U16 desc[UR36][R4.64+0x2], R7 ;  /* 0x0000020704003986 */ /* 0x0001e8000c101524 */
[----:B------:R-:W-:Y:S01]  /*18760*/  @P2 STG.E.U16 desc[UR36][R4.64], R11 ;  /* 0x0000000b04002986 */ /* 0x000fe2000c101524 */
[----:B0-----:R-:W-:-:S05]  /*18770*/  @P5 IMAD.MOV.U32 R7, RZ, RZ, R9 ;  /* 0x000000ffff075224 */ /* 0x001fca00078e0009 */
[----:B------:R0:W-:Y:S04]  /*18780*/  @P5 STG.E.U16 desc[UR36][R6.64+0x10], R10 ;  /* 0x0000100a06005986 */ /* 0x0001e8000c101524 */
[----:B0-----:R-:W2:Y:S01]  /*18790*/  LDL.LU R7, [R1+0x214] ;  /* 0x0002140001077983 */ /* 0x001ea20000300800 */
[----:B------:R-:W-:Y:S01]  /*187a0*/  ISETP.GT.AND P2, PT, R0, 0x9, P1 ;  /* 0x000000090000780c */ /* 0x000fe20000f44270 */
[----:B--2---:R-:W-:-:S12]  /*187b0*/  FMUL R6, R7, R2 ;  /* 0x0000000207067220 */ /* 0x004fd80000400000 */
[----:B------:R-:W-:Y:S01]  /*187c0*/  @P2 IMAD.MOV.U32 R7, RZ, RZ, R9 ;  /* 0x000000ffff072224 */ /* 0x000fe200078e0009 */
[----:B------:R-:W-:-:S04]  /*187d0*/  F2FP.BF16.F32.PACK_AB R6, RZ, R6 ;  /* 0x00000006ff06723e */ /* 0x000fc800000010ff */
[----:B------:R-:W-:Y:S01]  /*187e0*/  PRMT R10, R6, 0x7610, R10 ;  /* 0x00007610060a7816 */ /* 0x000fe2000000000a */
[----:B------:R-:W-:-:S05]  /*187f0*/  @P2 IMAD.MOV.U32 R6, RZ, RZ, R8 ;  /* 0x000000ffff062224 */ /* 0x000fca00078e0008 */
[----:B------:R0:W-:Y:S04]  /*18800*/  @P2 STG.E.U16 desc[UR36][R6.64+0x12], R10 ;  /* 0x0000120a06002986 */ /* 0x0001e8000c101524 */
[----:B0-----:R-:W2:Y:S04]  /*18810*/  LDL.LU R6, [R1+0x218] ;  /* 0x0002180001067983 */ /* 0x001ea80000300800 */
[----:B------:R-:W3:Y:S04]  /*18820*/  LDL.LU R7, [R1+0x21c] ;  /* 0x00021c0001077983 */ /* 0x000ee80000300800 */
[----:B------:R-:W4:Y:S01]  /*18830*/  LDL.LU R10, [R1+0x220] ;  /* 0x00022000010a7983 */ /* 0x000f220000300800 */
[----:B------:R-:W-:-:S02]  /*18840*/  ISETP.GT.AND P3, PT, R0, 0x9, P0 ;  /* 0x000000090000780c */ /* 0x000fc40000764270 */
[C---:B------:R-:W-:Y:S02]  /*18850*/  ISETP.GT.AND P4, PT, R0.reuse, 0x10, P1 ;  /* 0x000000100000780c */ /* 0x040fe40000f84270 */
[----:B------:R-:W-:Y:S01]  /*18860*/  ISETP.GT.AND P2, PT, R0, 0x8, P0 ;  /* 0x000000080000780c */ /* 0x000fe20000744270 */
[-C--:B--2---:R-:W-:Y:S01]  /*18870*/  FMUL R6, R6, R2.reuse ;  /* 0x0000000206067220 */ /* 0x084fe20000400000 */
[----:B---3--:R-:W-:-:S04]  /*18880*/  FMUL R7, R7, R2 ;  /* 0x0000000207077220 */ /* 0x008fc80000400000 */
[----:B------:R-:W-:Y:S01]  /*18890*/  F2FP.BF16.F32.PACK_AB R6, RZ, R6 ;  /* 0x00000006ff06723e */ /* 0x000fe200000010ff */
[----:B----4-:R-:W-:Y:S01]  /*188a0*/  FMUL R10, R10, R2 ;  /* 0x000000020a0a7220 */ /* 0x010fe20000400000 */
[----:B------:R-:W-:Y:S02]  /*188b0*/  F2FP.BF16.F32.PACK_AB R7, RZ, R7 ;  /* 0x00000007ff07723e */ /* 0x000fe400000010ff */
[----:B------:R-:W-:Y:S02]  /*188c0*/  PRMT R11, R6, 0x7610, R11 ;  /* 0x00007610060b7816 */ /* 0x000fe4000000000b */
[----:B------:R-:W-:Y:S01]  /*188d0*/  F2FP.BF16.F32.PACK_AB R6, RZ, R10 ;  /* 0x0000000aff06723e */ /* 0x000fe200000010ff */
[----:B------:R0:W-:Y:S03]  /*188e0*/  @P3 STG.E.U16 desc[UR36][R4.64+0x12], R7 ;  /* 0x0000120704003986 */ /* 0x0001e6000c101524 */
[----:B------:R-:W-:Y:S01]  /*188f0*/  PRMT R10, R6, 0x7610, R10 ;  /* 0x00007610060a7816 */ /* 0x000fe2000000000a */
[----:B------:R-:W-:Y:S01]  /*18900*/  @P4 IMAD.MOV.U32 R6, RZ, RZ, R8 ;  /* 0x000000ffff064224 */ /* 0x000fe200078e0008 */
        /* <DEDUP_REMOVED lines=135> */
[----:B------:R1:W-:Y:S01]  /*19180*/  @P2 STG.E.U16 desc[UR36][R4.64+0x60], R11 ;  /* 0x0000600b04002986 */ /* 0x0003e2000c101524 */
[----:B0-----:R-:W-:-:S03]  /*19190*/  @P4 IMAD.MOV.U32 R7, RZ, RZ, R9 ;  /* 0x000000ffff074224 */ /* 0x001fc600078e0009 */
[----:B-1----:R-:W2:Y:S04]  /*191a0*/  LDL.LU R11, [R1+0x280] ;  /* 0x00028000010b7983 */ /* 0x002ea80000300800 */
[----:B------:R0:W-:Y:S04]  /*191b0*/  @P4 STG.E.U16 desc[UR36][R6.64+0x70], R10 ;  /* 0x0000700a06004986 */ /* 0x0001e8000c101524 */
[----:B0-----:R-:W3:Y:S04]  /*191c0*/  LDL.LU R10, [R1+0x274] ;  /* 0x00027400010a7983 */ /* 0x001ee80000300800 */
[----:B------:R-:W4:Y:S04]  /*191d0*/  LDL.LU R7, [R1+0x278] ;  /* 0x0002780001077983 */ /* 0x000f280000300800 */
[----:B------:R-:W4:Y:S01]  /*191e0*/  LDL.LU R6, [R1+0x27c] ;  /* 0x00027c0001067983 */ /* 0x000f220000300800 */
[C---:B------:R-:W-:Y:S01]  /*191f0*/  ISETP.GT.AND P5, PT, R0.reuse, 0x39, P1 ;  /* 0x000000390000780c */ /* 0x040fe20000fa4270 */
[-C--:B------:R-:W-:Y:S01]  /*19200*/  FMUL R15, R15, R2.reuse ;  /* 0x000000020f0f7220 */ /* 0x080fe20000400000 */
[----:B------:R-:W-:Y:S01]  /*19210*/  ISETP.GT.AND P2, PT, R0, 0x38, P0 ;  /* 0x000000380000780c */ /* 0x000fe20000744270 */
[-C--:B------:R-:W-:Y:S01]  /*19220*/  FMUL R14, R14, R2.reuse ;  /* 0x000000020e0e7220 */ /* 0x080fe20000400000 */
[C---:B------:R-:W-:Y:S01]  /*19230*/  ISETP.GT.AND P3, PT, R0.reuse, 0x40, P1 ;  /* 0x000000400000780c */ /* 0x040fe20000f64270 */
[-C--:B-----5:R-:W-:Y:S01]  /*19240*/  FMUL R13, R13, R2.reuse ;  /* 0x000000020d0d7220 */ /* 0x0a0fe20000400000 */
[----:B------:R-:W-:Y:S01]  /*19250*/  ISETP.GT.AND P4, PT, R0, 0x39, P0 ;  /* 0x000000390000780c */ /* 0x000fe20000784270 */
[-C--:B------:R-:W-:Y:S01]  /*19260*/  FMUL R12, R12, R2.reuse ;  /* 0x000000020c0c7220 */ /* 0x080fe20000400000 */
        /* <DEDUP_REMOVED lines=91> */
[-C--:B--2---:R-:W-:Y:S01]  /*19820*/  FMUL R11, R11, R2.reuse ;  /* 0x000000020b0b7220 */ /* 0x084fe20000400000 */
[-C--:B---3--:R-:W-:Y:S01]  /*19830*/  FMUL R10, R10, R2.reuse ;  /* 0x000000020a0a7220 */ /* 0x088fe20000400000 */
[----:B----4-:R-:W-:-:S04]  /*19840*/  FMUL R7, R7, R2 ;  /* 0x0000000207077220 */ /* 0x010fc80000400000 */
[----:B------:R-:W-:Y:S01]  /*19850*/  F2FP.BF16.F32.PACK_AB R10, RZ, R10 ;  /* 0x0000000aff0a723e */ /* 0x000fe200000010ff */
[----:B------:R-:W-:Y:S01]  /*19860*/  FMUL R6, R6, R2 ;  /* 0x0000000206067220 */ /* 0x000fe20000400000 */
[----:B------:R-:W-:Y:S02]  /*19870*/  F2FP.BF16.F32.PACK_AB R7, RZ, R7 ;  /* 0x00000007ff07723e */ /* 0x000fe400000010ff */
[----:B------:R-:W-:Y:S02]  /*19880*/  PRMT R237, R10, 0x7610, R237 ;  /* 0x000076100aed7816 */ /* 0x000fe400000000ed */
[----:B------:R-:W-:Y:S02]  /*19890*/  F2FP.BF16.F32.PACK_AB R6, RZ, R6 ;  /* 0x00000006ff06723e */ /* 0x000fe400000010ff */
[----:B------:R-:W-:Y:S02]  /*198a0*/  F2FP.BF16.F32.PACK_AB R10, RZ, R11 ;  /* 0x0000000bff0a723e */ /* 0x000fe400000010ff */
[----:B------:R-:W-:Y:S01]  /*198b0*/  PRMT R236, R7, 0x7610, R236 ;  /* 0x0000761007ec7816 */ /* 0x000fe200000000ec */
[----:B------:R-:W-:Y:S01]  /*198c0*/  @P5 IMAD.MOV.U32 R7, RZ, RZ, R9 ;  /* 0x000000ffff075224 */ /* 0x000fe200078e0009 */
[----:B------:R-:W-:Y:S01]  /*198d0*/  PRMT R11, R6, 0x7610, R11 ;  /* 0x00007610060b7816 */ /* 0x000fe2000000000b */
[----:B------:R-:W-:-:S05]  /*198e0*/  @P5 IMAD.MOV.U32 R6, RZ, RZ, R8 ;  /* 0x000000ffff065224 */ /* 0x000fca00078e0008 */
[----:B------:R0:W-:Y:S01]  /*198f0*/  @P5 STG.E.U16 desc[UR36][R6.64+0x72], R237 ;  /* 0x000072ed06005986 */ /* 0x0001e2000c101524 */
[----:B------:R-:W-:-:S03]  /*19900*/  ISETP.GT.AND P5, PT, R0, 0x41, P0 ;  /* 0x000000410000780c */ /* 0x000fc600007a4270 */
[----:B------:R-:W-:Y:S01]  /*19910*/  @P2 STG.E.U16 desc[UR36][R4.64+0x70], R236 ;  /* 0x000070ec04002986 */ /* 0x000fe2000c101524 */
[----:B------:R-:W-:-:S03]  /*19920*/  ISETP.GT.AND P2, PT, R0, 0x41, P1 ;  /* 0x000000410000780c */ /* 0x000fc60000f44270 */
[----:B------:R-:W-:Y:S01]  /*19930*/  @P4 STG.E.U16 desc[UR36][R4.64+0x72], R11 ;  /* 0x0000720b04004986 */ /* 0x000fe2000c101524 */
[----:B------:R-:W-:Y:S01]  /*19940*/  ISETP.GT.AND P4, PT, R0, 0x40, P0 ;  /* 0x000000400000780c */ /* 0x000fe20000784270 */
[----:B0-----:R-:W-:Y:S02]  /*19950*/  @P3 IMAD.MOV.U32 R6, RZ, RZ, R8 ;  /* 0x000000ffff063224 */ /* 0x001fe400078e0008 */
[----:B------:R-:W-:-:S05]  /*19960*/  @P3 IMAD.MOV.U32 R7, RZ, RZ, R9 ;  /* 0x000000ffff073224 */ /* 0x000fca00078e0009 */
[----:B------:R0:W-:Y:S01]  /*19970*/  @P3 STG.E.U16 desc[UR36][R6.64+0x80], R10 ;  /* 0x0000800a06003986 */ /* 0x0001e2000c101524 */
[----:B------:R-:W-:Y:S02]  /*19980*/  ISETP.GT.AND P3, PT, R0, 0x48, P1 ;  /* 0x000000480000780c */ /* 0x000fe40000f64270 */
[----:B0-----:R-:W-:Y:S02]  /*19990*/  F2FP.BF16.F32.PACK_AB R10, RZ, R15 ;  /* 0x0000000fff0a723e */ /* 0x001fe400000010ff */
[----:B------:R-:W-:Y:S02]  /*199a0*/  F2FP.BF16.F32.PACK_AB R7, RZ, R14 ;  /* 0x0000000eff07723e */ /* 0x000fe400000010ff */
[----:B------:R-:W-:Y:S02]  /*199b0*/  F2FP.BF16.F32.PACK_AB R6, RZ, R13 ;  /* 0x0000000dff06723e */ /* 0x000fe400000010ff */
[----:B------:R-:W-:Y:S02]  /*199c0*/  PRMT R13, R10, 0x7610, R13 ;  /* 0x000076100a0d7816 */ /* 0x000fe4000000000d */
[----:B------:R-:W-:-:S02]  /*199d0*/  F2FP.BF16.F32.PACK_AB R10, RZ, R12 ;  /* 0x0000000cff0a723e */ /* 0x000fc400000010ff */
        /* <DEDUP_REMOVED lines=17> */
[----:B------:R-:W-:Y:S01]  /*19af0*/  PRMT R12, R7, 0x7610, R12 ;  /* 0x00007610070c7816 */ /* 0x000fe2000000000c */
[----:B------:R-:W-:Y:S01]  /*19b00*/  @P2 IMAD.MOV.U32 R7, RZ, RZ, R9 ;  /* 0x000000ffff072224 */ /* 0x000fe200078e0009 */
[----:B------:R-:W-:Y:S01]  /*19b10*/  PRMT R11, R6, 0x7610, R11 ;  /* 0x00007610060b7816 */ /* 0x000fe2000000000b */
[----:B------:R-:W-:Y:S01]  /*19b20*/  @P2 IMAD.MOV.U32 R6, RZ, RZ, R8 ;  /* 0x000000ffff062224 */ /* 0x000fe200078e0008 */
[----:B------:R-:W-:Y:S01]  /*19b30*/  PRMT R13, R10, 0x7610, R13 ;  /* 0x000076100a0d7816 */ /* 0x000fe2000000000d */
[----:B------:R-:W2:Y:S01]  /*19b40*/  LDL.LU R20, [R1+0x1fc] ;  /* 0x0001fc0001147983 */ /* 0x000ea20000300800 */
[----:B------:R-:W-:-:S03]  /*19b50*/  F2FP.BF16.F32.PACK_AB R10, RZ, R17 ;  /* 0x00000011ff0a723e */ /* 0x000fc600000010ff */
        /* <DEDUP_REMOVED lines=18> */
[----:B------:R-:W3:Y:S01]  /*19c80*/  LDL.LU R152, [R1+0x1f8] ;  /* 0x0001f80001987983 */ /* 0x000ee20000300800 */
[----:B------:R-:W-:-:S03]  /*19c90*/  F2FP.BF16.F32.PACK_AB R10, RZ, R21 ;  /* 0x00000015ff0a723e */ /* 0x000fc600000010ff */
[----:B------:R0:W-:Y:S01]  /*19ca0*/  @P2 STG.E.U16 desc[UR36][R6.64+0xa2], R13 ;  /* 0x0000a20d06002986 */ /* 0x0001e2000c101524 */
[----:B------:R-:W-:-:S03]  /*19cb0*/  ISETP.GT.AND P2, PT, R0, 0x59, P1 ;  /* 0x000000590000780c */ /* 0x000fc60000f44270 */
[----:B------:R-:W-:Y:S04]  /*19cc0*/  @P4 STG.E.U16 desc[UR36][R4.64+0xa0], R12 ;  /* 0x0000a00c04004986 */ /* 0x000fe8000c101524 */
[----:B------:R-:W-:Y:S01]  /*19cd0*/  @P5 STG.E.U16 desc[UR36][R4.64+0xa2], R11 ;  /* 0x0000a20b04005986 */ /* 0x000fe2000c101524 */
[----:B0-----:R-:W-:-:S03]  /*19ce0*/  @P3 IMAD.MOV.U32 R6, RZ, RZ, R8 ;  /* 0x000000ffff063224 */ /* 0x001fc600078e0008 */
[----:B------:R-:W4:Y:S01]  /*19cf0*/  LDL.LU R23, [R1+0x1f4] ;  /* 0x0001f40001177983 */ /* 0x000f220000300800 */
[----:B------:R-:W-:Y:S01]  /*19d00*/  @P3 IMAD.MOV.U32 R7, RZ, RZ, R9 ;  /* 0x000000ffff073224 */ /* 0x000fe200078e0009 */
[C---:B------:R-:W-:Y:S02]  /*19d10*/  ISETP.GT.AND P4, PT, R0.reuse, 0x58, P0 ;  /* 0x000000580000780c */ /* 0x040fe40000784270 */
[C---:B------:R-:W-:Y:S01]  /*19d20*/  ISETP.GT.AND P5, PT, R0.reuse, 0x59, P0 ;  /* 0x000000590000780c */ /* 0x040fe200007a4270 */
[----:B------:R-:W5:Y:S04]  /*19d30*/  LDL.LU R22, [R1+0x1f0] ;  /* 0x0001f00001167983 */ /* 0x000f680000300800 */
[----:B------:R0:W-:Y:S01]  /*19d40*/  @P3 STG.E.U16 desc[UR36][R6.64+0xb0], R10 ;  /* 0x0000b00a06003986 */ /* 0x0001e2000c101524 */
[----:B------:R-:W-:-:S03]  /*19d50*/  ISETP.GT.AND P3, PT, R0, 0x60, P1 ;  /* 0x000000600000780c */ /* 0x000fc60000f64270 */
[----:B------:R-:W2:Y:S01]  /*19d60*/  LDL.LU R21, [R1+0x1ec] ;  /* 0x0001ec0001157983 */ /* 0x000ea20000300800 */
        /* <DEDUP_REMOVED lines=403> */
[----:B------:R-:W-:Y:S01]  /*1b6a0*/  @P5 STG.E.U16 desc[UR36][R4.64+0x1c2], R11 ;  /* 0x0001c20b04005986 */ /* 0x000fe2000c101524 */
[----:B------:R-:W-:-:S03]  /*1b6b0*/  ISETP.GT.AND P5, PT, R0, 0xe9, P0 ;  /* 0x000000e90000780c */ /* 0x000fc600007a4270 */
[----:B------:R-:W-:Y:S01]  /*1b6c0*/  @P4 STG.E.U16 desc[UR36][R4.64+0x1c0], R12 ;  /* 0x0001c00c04004986 */ /* 0x000fe2000c101524 */
[----:B0-----:R-:W-:-:S03]  /*1b6d0*/  @P3 IMAD.MOV.U32 R6, RZ, RZ, R8 ;  /* 0x000000ffff063224 */ /* 0x001fc600078e0008 */
[----:B------:R-:W4:Y:S01]  /*1b6e0*/  LDL.LU R223, [R1+0xd4] ;  /* 0x0000d40001df7983 */ /* 0x000f220000300800 */
[----:B------:R-:W-:Y:S01]  /*1b6f0*/  @P3 IMAD.MOV.U32 R7, RZ, RZ, R9 ;  /* 0x000000ffff073224 */ /* 0x000fe200078e0009 */
[C---:B------:R-:W-:Y:S02]  /*1b700*/  ISETP.GT.AND P4, PT, R0.reuse, 0xe8, P0 ;  /* 0x000000e80000780c */ /* 0x040fe40000784270 */
        /* <DEDUP_REMOVED lines=14> */
[----:B------:R0:W-:Y:S04]  /*1b7f0*/  @P2 STG.E.U16 desc[UR36][R6.64+0x1d2], R13 ;  /* 0x0001d20d06002986 */ /* 0x0001e8000c101524 */
[----:B------:R-:W-:Y:S01]  /*1b800*/  @P5 STG.E.U16 desc[UR36][R4.64+0x1d2], R11 ;  /* 0x0001d20b04005986 */ /* 0x000fe2000c101524 */
[----:B------:R-:W-:-:S03]  /*1b810*/  ISETP.GT.AND P5, PT, R0, 0xf1, P1 ;  /* 0x000000f10000780c */ /* 0x000fc60000fa4270 */
        /* <DEDUP_REMOVED lines=8> */
[----:B------:R-:W-:-:S02]  /*1b8a0*/  ISETP.GT.AND P3, PT, R0, 0xf1, P0 ;  /* 0x000000f10000780c */ /* 0x000fc40000764270 */
[----:B------:R-:W-:Y:S01]  /*1b8b0*/  ISETP.GT.AND P1, PT, R0, 0xf9, P1 ;  /* 0x000000f90000780c */ /* 0x000fe20000f24270 */
[----:B------:R-:W2:Y:S01]  /*1b8c0*/  LDL.LU R225, [R1+0xbc] ;  /* 0x0000bc0001e17983 */ /* 0x000ea20000300800 */
[----:B0-----:R-:W-:Y:S02]  /*1b8d0*/  F2FP.BF16.F32.PACK_AB R10, RZ, R232 ;  /* 0x000000e8ff0a723e */ /* 0x001fe400000010ff */
[----:B------:R-:W-:Y:S01]  /*1b8e0*/  F2FP.BF16.F32.PACK_AB R7, RZ, R231 ;  /* 0x000000e7ff07723e */ /* 0x000fe200000010ff */
[----:B------:R-:W3:Y:S01]  /*1b8f0*/  LDL.LU R232, [R1+0xb8] ;  /* 0x0000b80001e87983 */ /* 0x000ee20000300800 */
[----:B------:R-:W-:Y:S02]  /*1b900*/  F2FP.BF16.F32.PACK_AB R6, RZ, R230 ;  /* 0x000000e6ff06723e */ /* 0x000fe400000010ff */
[----:B------:R-:W-:Y:S01]  /*1b910*/  PRMT R13, R10, 0x7610, R13 ;  /* 0x000076100a0d7816 */ /* 0x000fe2000000000d */
[----:B------:R-:W4:Y:S01]  /*1b920*/  LDL.LU R231, [R1+0xb4] ;  /* 0x0000b40001e77983 */ /* 0x000f220000300800 */
[----:B------:R-:W-:Y:S01]  /*1b930*/  PRMT R10, R7, 0x7610, R10 ;  /* 0x00007610070a7816 */ /* 0x000fe2000000000a */
[--C-:B------:R-:W-:Y:S01]  /*1b940*/  @P5 IMAD.MOV.U32 R7, RZ, RZ, R9.reuse ;  /* 0x000000ffff075224 */ /* 0x100fe200078e0009 */
[----:B------:R-:W-:Y:S01]  /*1b950*/  PRMT R12, R6, 0x7610, R12 ;  /* 0x00007610060c7816 */ /* 0x000fe2000000000c */
[----:B------:R-:W-:Y:S01]  /*1b960*/  @P5 IMAD.MOV.U32 R6, RZ, RZ, R8 ;  /* 0x000000ffff065224 */ /* 0x000fe200078e0008 */
[----:B------:R-:W-:Y:S01]  /*1b970*/  F2FP.BF16.F32.PACK_AB R11, RZ, R229 ;  /* 0x000000e5ff0b723e */ /* 0x000fe200000010ff */
[----:B------:R-:W5:Y:S04]  /*1b980*/  LDL.LU R230, [R1+0xb0] ;  /* 0x0000b00001e67983 */ /* 0x000f680000300800 */
[----:B------:R0:W-:Y:S04]  /*1b990*/  @P5 STG.E.U16 desc[UR36][R6.64+0x1e2], R13 ;  /* 0x0001e20d06005986 */ /* 0x0001e8000c101524 */
[----:B------:R1:W-:Y:S04]  /*1b9a0*/  @P3 STG.E.U16 desc[UR36][R4.64+0x1e2], R12 ;  /* 0x0001e20c04003986 */ /* 0x0003e8000c101524 */
[----:B------:R-:W2:Y:S01]  /*1b9b0*/  LDL.LU R229, [R1+0xac] ;  /* 0x0000ac0001e57983 */ /* 0x000ea20000300800 */
[----:B0-----:R-:W-:Y:S01]  /*1b9c0*/  F2FP.BF16.F32.PACK_AB R6, RZ, R233 ;  /* 0x000000e9ff06723e */ /* 0x001fe200000010ff */
[----:B------:R-:W-:-:S02]  /*1b9d0*/  @P2 IMAD.MOV.U32 R7, RZ, RZ, R9 ;  /* 0x000000ffff072224 */ /* 0x000fc400078e0009 */
[----:B------:R0:W-:Y:S01]  /*1b9e0*/  @P4 STG.E.U16 desc[UR36][R4.64+0x1e0], R10 ;  /* 0x0001e00a04004986 */ /* 0x0001e2000c101524 */
[----:B-1----:R-:W-:Y:S01]  /*1b9f0*/  PRMT R12, R6, 0x7610, R12 ;  /* 0x00007610060c7816 */ /* 0x002fe2000000000c */
[----:B------:R-:W-:Y:S02]  /*1ba00*/  @P2 IMAD.MOV.U32 R6, RZ, RZ, R8 ;  /* 0x000000ffff062224 */ /* 0x000fe400078e0008 */
[----:B------:R-:W3:Y:S04]  /*1ba10*/  LDL.LU R13, [R1+0xc] ;  /* 0x00000c00010d7983 */ /* 0x000ee80000300800 */
[----:B------:R1:W-:Y:S01]  /*1ba20*/  @P2 STG.E.U16 desc[UR36][R6.64+0x1f0], R11 ;  /* 0x0001f00b06002986 */ /* 0x0003e2000c101524 */
[----:B0-----:R-:W-:-:S03]  /*1ba30*/  F2FP.BF16.F32.PACK_AB R10, RZ, R234 ;  /* 0x000000eaff0a723e */ /* 0x001fc600000010ff */
[----:B------:R-:W4:Y:S01]  /*1ba40*/  LDL.LU R233, [R1+0xa8] ;  /* 0x0000a80001e97983 */ /* 0x000f220000300800 */
[C---:B------:R-:W-:Y:S01]  /*1ba50*/  ISETP.GT.AND P3, PT, R0.reuse, 0xf8, P0 ;  /* 0x000000f80000780c */ /* 0x040fe20000764270 */
[----:B-1----:R-:W-:Y:S02]  /*1ba60*/  @P1 IMAD.MOV.U32 R6, RZ, RZ, R8 ;  /* 0x000000ffff061224 */ /* 0x002fe400078e0008 */
[----:B------:R-:W5:Y:S01]  /*1ba70*/  LDL.LU R11, [R1+0x4] ;  /* 0x00000400010b7983 */ /* 0x000f620000300800 */
[----:B------:R-:W-:Y:S01]  /*1ba80*/  @P1 IMAD.MOV.U32 R7, RZ, RZ, R9 ;  /* 0x000000ffff071224 */ /* 0x000fe200078e0009 */
[----:B------:R-:W-:Y:S02]  /*1ba90*/  ISETP.GT.AND P0, PT, R0, 0xf9, P0 ;  /* 0x000000f90000780c */ /* 0x000fe40000704270 */
[----:B------:R-:W2:Y:S04]  /*1baa0*/  LDL.LU R234, [R1+0xa4] ;  /* 0x0000a40001ea7983 */ /* 0x000ea80000300800 */
[----:B------:R0:W-:Y:S04]  /*1bab0*/  @P1 STG.E.U16 desc[UR36][R6.64+0x1f2], R12 ;  /* 0x0001f20c06001986 */ /* 0x0001e8000c101524 */
[----:B0-----:R-:W4:Y:S01]  /*1bac0*/  LDL.LU R12, [R1+0x8] ;  /* 0x00000800010c7983 */ /* 0x001f220000300800 */
[----:B------:R-:W-:-:S02]  /*1bad0*/  F2FP.BF16.F32.PACK_AB R6, RZ, R235 ;  /* 0x000000ebff06723e */ /* 0x000fc400000010ff */
[----:B------:R-:W-:Y:S01]  /*1bae0*/  PRMT R7, R10, 0x7610, R7 ;  /* 0x000076100a077816 */ /* 0x000fe20000000007 */
[----:B------:R-:W2:Y:S01]  /*1baf0*/  LDL.LU R235, [R1+0xa0] ;  /* 0x0000a00001eb7983 */ /* 0x000ea20000300800 */
[----:B------:R-:W-:-:S03]  /*1bb00*/  ISETP.GT.AND P1, PT, R3, 0x80, PT ;  /* 0x000000800300780c */ /* 0x000fc60003f24270 */
[----:B------:R-:W2:Y:S01]  /*1bb10*/  LDL.LU R10, [R1] ;  /* 0x00000000010a7983 */ /* 0x000ea20000300800 */
[----:B------:R-:W-:Y:S01]  /*1bb20*/  USHF.L.U32 UR5, UR8, 0x8, URZ ;  /* 0x0000000808057899 */ /* 0x000fe2000800063f */
[C---:B------:R-:W-:Y:S01]  /*1bb30*/  ISETP.GT.AND P2, PT, R0.reuse, RZ, P1 ;  /* 0x000000ff0000720c */ /* 0x040fe20000f44270 */
[----:B------:R-:W-:Y:S01]  /*1bb40*/  USHF.L.U64.HI UR4, UR8, 0x8, UR9 ;  /* 0x0000000808047899 */ /* 0x000fe20008010209 */
[----:B------:R-:W-:Y:S01]  /*1bb50*/  ISETP.GT.AND P4, PT, R0, 0x1, P1 ;  /* 0x000000010000780c */ /* 0x000fe20000f84270 */
[----:B------:R0:W-:Y:S04]  /*1bb60*/  @P0 STG.E.U16 desc[UR36][R4.64+0x1f2], R6 ;  /* 0x0001f20604000986 */ /* 0x0001e8000c101524 */
[----:B------:R1:W-:Y:S01]  /*1bb70*/  @P3 STG.E.U16 desc[UR36][R4.64+0x1f0], R7 ;  /* 0x0001f00704003986 */ /* 0x0003e2000c101524 */
[----:B------:R-:W-:-:S04]  /*1bb80*/  ISETP.GT.AND P3, PT, R3, 0x88, PT ;  /* 0x000000880300780c */ /* 0x000fc80003f64270 */
[----:B------:R-:W-:Y:S02]  /*1bb90*/  ISETP.GT.AND P5, PT, R0, RZ, P3 ;  /* 0x000000ff0000720c */ /* 0x000fe40001fa4270 */
[----:B0-----:R-:W-:-:S04]  /*1bba0*/  IADD3 R6, P0, R8, UR5, RZ ;  /* 0x0000000508067c10 */ /* 0x001fc8000ff1e0ff */
[----:B-1----:R-:W-:Y:S01]  /*1bbb0*/  IADD3.X R7, R9, UR4, RZ, P0, !PT ;  /* 0x0000000409077c10 */ /* 0x002fe200087fe4ff */
[-C--:B---3--:R-:W-:Y:S01]  /*1bbc0*/  FMUL R13, R13, R2.reuse ;  /* 0x000000020d0d7220 */ /* 0x088fe20000400000 */
[----:B-----5:R-:W-:-:S05]  /*1bbd0*/  FMUL R11, R11, R2 ;  /* 0x000000020b0b7220 */ /* 0x020fca0000400000 */
[----:B------:R-:W-:-:S04]  /*1bbe0*/  F2FP.BF16.F32.PACK_AB R11, RZ, R11 ;  /* 0x0000000bff0b723e */ /* 0x000fc800000010ff */
[----:B------:R-:W-:Y:S01]  /*1bbf0*/  PRMT R14, R11, 0x7610, R14 ;  /* 0x000076100b0e7816 */ /* 0x000fe2000000000e */
[----:B----4-:R-:W-:-:S05]  /*1bc00*/  FMUL R12, R12, R2 ;  /* 0x000000020c0c7220 */ /* 0x010fca0000400000 */
[----:B------:R-:W-:Y:S01]  /*1bc10*/  F2FP.BF16.F32.PACK_AB R12, RZ, R12 ;  /* 0x0000000cff0c723e */ /* 0x000fe200000010ff */
[----:B--2---:R-:W-:-:S05]  /*1bc20*/  FMUL R10, R10, R2 ;  /* 0x000000020a0a7220 */ /* 0x004fca0000400000 */
[----:B------:R-:W-:-:S05]  /*1bc30*/  F2FP.BF16.F32.PACK_AB R10, RZ, R10 ;  /* 0x0000000aff0a723e */ /* 0x000fca00000010ff */
[----:B------:R0:W-:Y:S04]  /*1bc40*/  @P2 STG.E.U16 desc[UR36][R6.64], R10 ;  /* 0x0000000a06002986 */ /* 0x0001e8000c101524 */
[----:B------:R1:W-:Y:S01]  /*1bc50*/  @P4 STG.E.U16 desc[UR36][R6.64+0x2], R14 ;  /* 0x0000020e06004986 */ /* 0x0003e2000c101524 */
[----:B0-----:R-:W-:-:S03]  /*1bc60*/  IADD3 R10, P0, R4, UR5, RZ ;  /* 0x00000005040a7c10 */ /* 0x001fc6000ff1e0ff */
[----:B-1----:R-:W2:Y:S01]  /*1bc70*/  LDL.LU R14, [R1+0x10] ;  /* 0x00001000010e7983 */ /* 0x002ea20000300800 */
[----:B------:R-:W-:Y:S02]  /*1bc80*/  IADD3.X R11, R5, UR4, RZ, P0, !PT ;  /* 0x00000004050b7c10 */ /* 0x000fe400087fe4ff */
[----:B------:R-:W-:-:S03]  /*1bc90*/  ISETP.GT.AND P0, PT, R0, 0x1, P3 ;  /* 0x000000010000780c */ /* 0x000fc60001f04270 */
[----:B------:R0:W-:Y:S02]  /*1bca0*/  @P5 STG.E.U16 desc[UR36][R10.64], R12 ;  /* 0x0000000c0a005986 */ /* 0x0001e4000c101524 */
[----:B0-----:R-:W-:Y:S02]  /*1bcb0*/  IADD3 R10, P4, R4, UR5, RZ ;  /* 0x00000005040a7c10 */ /* 0x001fe4000ff9e0ff */
[----:B------:R-:W-:Y:S02]  /*1bcc0*/  F2FP.BF16.F32.PACK_AB R12, RZ, R13 ;  /* 0x0000000dff0c723e */ /* 0x000fe400000010ff */
[----:B------:R-:W-:Y:S01]  /*1bcd0*/  IADD3.X R11, R5, UR4, RZ, P4, !PT ;  /* 0x00000004050b7c10 */ /* 0x000fe2000a7fe4ff */
[----:B------:R-:W3:Y:S01]  /*1bce0*/  LDL.LU R13, [R1+0x14] ;  /* 0x00001400010d7983 */ /* 0x000ee20000300800 */
[----:B------:R-:W-:-:S05]  /*1bcf0*/  PRMT R15, R12, 0x7610, R15 ;  /* 0x000076100c0f7816 */ /* 0x000fca000000000f */
[----:B------:R0:W-:Y:S01]  /*1bd00*/  @P0 STG.E.U16 desc[UR36][R10.64+0x2], R15 ;  /* 0x0000020f0a000986 */ /* 0x0001e2000c101524 */
[----:B--2---:R-:W-:-:S05]  /*1bd10*/  FMUL R14, R14, R2 ;  /* 0x000000020e0e7220 */ /* 0x004fca0000400000 */
[----:B------:R-:W-:-:S04]  /*1bd20*/  F2FP.BF16.F32.PACK_AB R12, RZ, R14 ;  /* 0x0000000eff0c723e */ /* 0x000fc800000010ff */
[----:B0-----:R-:W-:Y:S02]  /*1bd30*/  PRMT R11, R12, 0x7610, R11 ;  /* 0x000076100c0b7816 */ /* 0x001fe4000000000b */
[----:B------:R-:W2:Y:S01]  /*1bd40*/  LDL.LU R12, [R1+0x18] ;  /* 0x00001800010c7983 */ /* 0x000ea20000300800 */
[C---:B------:R-:W-:Y:S02]  /*1bd50*/  ISETP.GT.AND P2, PT, R0.reuse, 0x8, P1 ;  /* 0x000000080000780c */ /* 0x040fe40000f44270 */
[----:B------:R-:W-:Y:S01]  /*1bd60*/  ISETP.GT.AND P4, PT, R0, 0x9, P1 ;  /* 0x000000090000780c */ /* 0x000fe20000f84270 */
[----:B---3--:R-:W-:-:S05]  /*1bd70*/  FMUL R13, R13, R2 ;  /* 0x000000020d0d7220 */ /* 0x008fca0000400000 */
[----:B------:R-:W-:Y:S02]  /*1bd80*/  F2FP.BF16.F32.PACK_AB R10, RZ, R13 ;  /* 0x0000000dff0a723e */ /* 0x000fe400000010ff */
[----:B------:R-:W-:Y:S02]  /*1bd90*/  ISETP.GT.AND P0, PT, R0, 0x8, P3 ;  /* 0x000000080000780c */ /* 0x000fe40001f04270 */
[----:B------:R-:W-:Y:S01]  /*1bda0*/  PRMT R13, R10, 0x7610, R13 ;  /* 0x000076100a0d7816 */ /* 0x000fe2000000000d */
[----:B------:R0:W-:Y:S01]  /*1bdb0*/  @P2 STG.E.U16 desc[UR36][R6.64+0x10], R11 ;  /* 0x0000100b06002986 */ /* 0x0001e2000c101524 */
[----:B------:R-:W-:-:S03]  /*1bdc0*/  IADD3 R10, P2, R4, UR5, RZ ;  /* 0x00000005040a7c10 */ /* 0x000fc6000ff5e0ff */
[----:B------:R1:W-:Y:S01]  /*1bdd0*/  @P4 STG.E.U16 desc[UR36][R6.64+0x12], R13 ;  /* 0x0000120d06004986 */ /* 0x0003e2000c101524 */
[----:B0-----:R-:W-:-:S03]  /*1bde0*/  IADD3.X R11, R5, UR4, RZ, P2, !PT ;  /* 0x00000004050b7c10 */ /* 0x001fc600097fe4ff */
[----:B-1----:R-:W3:Y:S01]  /*1bdf0*/  LDL.LU R13, [R1+0x20] ;  /* 0x00002000010d7983 */ /* 0x002ee20000300800 */
[----:B--2---:R-:W-:-:S05]  /*1be00*/  FMUL R12, R12, R2 ;  /* 0x000000020c0c7220 */ /* 0x004fca0000400000 */
[----:B------:R-:W-:-:S04]  /*1be10*/  F2FP.BF16.F32.PACK_AB R12, RZ, R12 ;  /* 0x0000000cff0c723e */ /* 0x000fc800000010ff */
[----:B------:R-:W-:Y:S02]  /*1be20*/  PRMT R14, R12, 0x7610, R14 ;  /* 0x000076100c0e7816 */ /* 0x000fe4000000000e */
[----:B------:R-:W2:Y:S04]  /*1be30*/  LDL.LU R12, [R1+0x1c] ;  /* 0x00001c00010c7983 */ /* 0x000ea80000300800 */
[----:B------:R0:W-:Y:S04]  /*1be40*/  @P0 STG.E.U16 desc[UR36][R10.64+0x10], R14 ;  /* 0x0000100e0a000986 */ /* 0x0001e8000c101524 */
[----:B0-----:R-:W4:Y:S01]  /*1be50*/  LDL.LU R14, [R1+0x24] ;  /* 0x00002400010e7983 */ /* 0x001f220000300800 */
[----:B------:R-:W-:-:S02]  /*1be60*/  ISETP.GT.AND P2, PT, R0, 0x9, P3 ;  /* 0x000000090000780c */ /* 0x000fc40001f44270 */
[----:B------:R-:W-:-:S04]  /*1be70*/  IADD3 R10, P5, R4, UR5, RZ ;  /* 0x00000005040a7c10 */ /* 0x000fc8000ffbe0ff */
[----:B------:R-:W-:Y:S01]  /*1be80*/  IADD3.X R11, R5, UR4, RZ, P5, !PT ;  /* 0x00000004050b7c10 */ /* 0x000fe2000affe4ff */
[----:B--2---:R-:W-:-:S05]  /*1be90*/  FMUL R12, R12, R2 ;  /* 0x000000020c0c7220 */ /* 0x004fca0000400000 */
[----:B------:R-:W-:-:S04]  /*1bea0*/  F2FP.BF16.F32.PACK_AB R12, RZ, R12 ;  /* 0x0000000cff0c723e */ /* 0x000fc800000010ff */
[----:B------:R-:W-:Y:S01]  /*1beb0*/  PRMT R15, R12, 0x7610, R15 ;  /* 0x000076100c0f7816 */ /* 0x000fe2000000000f */
[----:B----4-:R-:W-:-:S04]  /*1bec0*/  FMUL R14, R14, R2 ;  /* 0x000000020e0e7220 */ /* 0x010fc80000400000 */
[----:B------:R0:W-:Y:S01]  /*1bed0*/  @P2 STG.E.U16 desc[UR36][R10.64+0x12], R15 ;  /* 0x0000120f0a002986 */ /* 0x0001e2000c101524 */
[----:B------:R-:W-:-:S03]  /*1bee0*/  F2FP.BF16.F32.PACK_AB R12, RZ, R14 ;  /* 0x0000000eff0c723e */ /* 0x000fc600000010ff */
[----:B------:R-:W2:Y:S04]  /*1bef0*/  LDL.LU R14, [R1+0x2c] ;  /* 0x00002c00010e7983 */ /* 0x000ea80000300800 */
[----:B0-----:R-:W4:Y:S04]  /*1bf00*/  LDL.LU R11, [R1+0x28] ;  /* 0x00002800010b7983 */ /* 0x001f280000300800 */
[----:B------:R-:W5:Y:S01]  /*1bf10*/  LDL.LU R10, [R1+0x30] ;  /* 0x00003000010a7983 */ /* 0x000f620000300800 */
[C---:B------:R-:W-:Y:S02]  /*1bf20*/  ISETP.GT.AND P0, PT, R0.reuse, 0x10, P1 ;  /* 0x000000100000780c */ /* 0x040fe40000f04270 */
[----:B------:R-:W-:Y:S01]  /*1bf30*/  ISETP.GT.AND P4, PT, R0, 0x11, P1 ;  /* 0x000000110000780c */ /* 0x000fe20000f84270 */
[----:B---3--:R-:W-:-:S05]  /*1bf40*/  FMUL R13, R13, R2 ;  /* 0x000000020d0d7220 */ /* 0x008fca0000400000 */
[----:B------:R-:W-:-:S05]  /*1bf50*/  F2FP.BF16.F32.PACK_AB R13, RZ, R13 ;  /* 0x0000000dff0d723e */ /* 0x000fca00000010ff */
[----:B------:R-:W-:Y:S01]  /*1bf60*/  @P0 STG.E.U16 desc[UR36][R6.64+0x20], R13 ;  /* 0x0000200d06000986 */ /* 0x000fe2000c101524 */
[----:B------:R-:W-:-:S03]  /*1bf70*/  ISETP.GT.AND P0, PT, R0, 0x10, P3 ;  /* 0x000000100000780c */ /* 0x000fc60001f04270 */
[----:B------:R0:W-:Y:S01]  /*1bf80*/  @P4 STG.E.U16 desc[UR36][R6.64+0x22], R12 ;  /* 0x0000220c06004986 */ /* 0x0001e2000c101524 */
[----:B------:R-:W-:Y:S02]  /*1bf90*/  ISETP.GT.AND P4, PT, R0, 0x11, P3 ;  /* 0x000000110000780c */ /* 0x000fe40001f84270 */
[----:B0-----:R-:W-:-:S04]  /*1bfa0*/  IADD3 R12, P2, R4, UR5, RZ ;  /* 0x00000005040c7c10 */ /* 0x001fc8000ff5e0ff */
[----:B------:R-:W-:Y:S01]  /*1bfb0*/  IADD3.X R13, R5, UR4, RZ, P2, !PT ;  /* 0x00000004050d7c10 */ /* 0x000fe200097fe4ff */
[-C--:B--2---:R-:W-:Y:S01]  /*1bfc0*/  FMUL R14, R14, R2.reuse ;  /* 0x000000020e0e7220 */ /* 0x084fe20000400000 */
[-C--:B----4-:R-:W-:Y:S01]  /*1bfd0*/  FMUL R11, R11, R2.reuse ;  /* 0x000000020b0b7220 */ /* 0x090fe20000400000 */
[----:B-----5:R-:W-:-:S04]  /*1bfe0*/  FMUL R15, R10, R2 ;  /* 0x000000020a0f7220 */ /* 0x020fc80000400000 */
[----:B------:R-:W-:Y:S02]  /*1bff0*/  F2FP.BF16.F32.PACK_AB R11, RZ, R11 ;  /* 0x0000000bff0b723e */ /* 0x000fe400000010ff */
[----:B------:R-:W-:Y:S02]  /*1c000*/  IADD3 R10, P5, R4, UR5, RZ ;  /* 0x00000005040a7c10 */ /* 0x000fe4000ffbe0ff */
[----:B------:R-:W-:Y:S02]  /*1c010*/  PRMT R17, R11, 0x7610, R17 ;  /* 0x000076100b117816 */ /* 0x000fe40000000011 */
[----:B------:R-:W-:Y:S02]  /*1c020*/  F2FP.BF16.F32.PACK_AB R14, RZ, R14 ;  /* 0x0000000eff0e723e */ /* 0x000fe400000010ff */
[----:B------:R-:W-:Y:S01]  /*1c030*/  IADD3.X R11, R5, UR4, RZ, P5, !PT ;  /* 0x00000004050b7c10 */ /* 0x000fe2000affe4ff */
[----:B------:R0:W-:Y:S04]  /*1c040*/  @P0 STG.E.U16 desc[UR36][R12.64+0x20], R17 ;  /* 0x000020110c000986 */ /* 0x0001e8000c101524 */
[----:B------:R1:W-:Y:S04]  /*1c050*/  @P4 STG.E.U16 desc[UR36][R10.64+0x22], R14 ;  /* 0x0000220e0a004986 */ /* 0x0003e8000c101524 */
[----:B0-----:R-:W2:Y:S04]  /*1c060*/  LDL.LU R13, [R1+0x3c] ;  /* 0x00003c00010d7983 */ /* 0x001ea80000300800 */
[----:B-1----:R-:W3:Y:S01]  /*1c070*/  LDL.LU R11, [R1+0x34] ;  /* 0x00003400010b7983 */ /* 0x002ee20000300800 */
[----:B------:R-:W-:-:S02]  /*1c080*/  F2FP.BF16.F32.PACK_AB R12, RZ, R15 ;  /* 0x0000000fff0c723e */ /* 0x000fc400000010ff */
[C---:B------:R-:W-:Y:S02]  /*1c090*/  ISETP.GT.AND P2, PT, R0.reuse, 0x18, P1 ;  /* 0x000000180000780c */ /* 0x040fe40000f44270 */
[----:B------:R-:W-:Y:S02]  /*1c0a0*/  ISETP.GT.AND P4, PT, R0, 0x19, P1 ;  /* 0x000000190000780c */ /* 0x000fe40000f84270 */
[----:B------:R-:W-:Y:S02]  /*1c0b0*/  PRMT R10, R12, 0x7610, R10 ;  /* 0x000076100c0a7816 */ /* 0x000fe4000000000a */
[----:B------:R-:W4:Y:S07]  /*1c0c0*/  LDL.LU R12, [R1+0x38] ;  /* 0x00003800010c7983 */ /* 0x000f2e0000300800 */
[----:B------:R-:W-:Y:S01]  /*1c0d0*/  @P2 STG.E.U16 desc[UR36][R6.64+0x30], R10 ;  /* 0x0000300a06002986 */ /* 0x000fe2000c101524 */
[----:B---3--:R-:W-:-:S05]  /*1c0e0*/  FMUL R11, R11, R2 ;  /* 0x000000020b0b7220 */ /* 0x008fca0000400000 */
[----:B------:R-:W-:-:S04]  /*1c0f0*/  F2FP.BF16.F32.PACK_AB R11, RZ, R11 ;  /* 0x0000000bff0b723e */ /* 0x000fc800000010ff */
[----:B------:R-:W-:-:S05]  /*1c100*/  PRMT R14, R11, 0x7610, R14 ;  /* 0x000076100b0e7816 */ /* 0x000fca000000000e */
[----:B------:R0:W-:Y:S04]  /*1c110*/  @P4 STG.E.U16 desc[UR36][R6.64+0x32], R14 ;  /* 0x0000320e06004986 */ /* 0x0001e8000c101524 */
[----:B0-----:R-:W3:Y:S01]  /*1c120*/  LDL.LU R14, [R1+0x40] ;  /* 0x00004000010e7983 */ /* 0x001ee20000300800 */
[----:B------:R-:W-:Y:S01]  /*1c130*/  ISETP.GT.AND P5, PT, R0, 0x18, P3 ;  /* 0x000000180000780c */ /* 0x000fe20001fa4270 */
[-C--:B----4-:R-:W-:Y:S01]  /*1c140*/  FMUL R12, R12, R2.reuse ;  /* 0x000000020c0c7220 */ /* 0x090fe20000400000 */
[----:B------:R-:W-:Y:S01]  /*1c150*/  IADD3 R10, P0, R4, UR5, RZ ;  /* 0x00000005040a7c10 */ /* 0x000fe2000ff1e0ff */
[----:B--2---:R-:W-:-:S03]  /*1c160*/  FMUL R13, R13, R2 ;  /* 0x000000020d0d7220 */ /* 0x004fc60000400000 */
[----:B------:R-:W-:Y:S02]  /*1c170*/  F2FP.BF16.F32.PACK_AB R12, RZ, R12 ;  /* 0x0000000cff0c723e */ /* 0x000fe400000010ff */
[----:B------:R-:W-:Y:S02]  /*1c180*/  IADD3.X R11, R5, UR4, RZ, P0, !PT ;  /* 0x00000004050b7c10 */ /* 0x000fe400087fe4ff */
[----:B------:R-:W-:-:S03]  /*1c190*/  ISETP.GT.AND P0, PT, R0, 0x19, P3 ;  /* 0x000000190000780c */ /* 0x000fc60001f04270 */
[----:B------:R0:W-:Y:S02]  /*1c1a0*/  @P5 STG.E.U16 desc[UR36][R10.64+0x30], R12 ;  /* 0x0000300c0a005986 */ /* 0x0001e4000c101524 */
[----:B0-----:R-:W-:Y:S02]  /*1c1b0*/  IADD3 R10, P4, R4, UR5, RZ ;  /* 0x00000005040a7c10 */ /* 0x001fe4000ff9e0ff */
[----:B------:R-:W-:Y:S02]  /*1c1c0*/  F2FP.BF16.F32.PACK_AB R12, RZ, R13 ;  /* 0x0000000dff0c723e */ /* 0x000fe400000010ff */
[----:B------:R-:W-:Y:S01]  /*1c1d0*/  IADD3.X R11, R5, UR4, RZ, P4, !PT ;  /* 0x00000004050b7c10 */ /* 0x000fe2000a7fe4ff */
[----:B------:R-:W2:Y:S01]  /*1c1e0*/  LDL.LU R13, [R1+0x44] ;  /* 0x00004400010d7983 */ /* 0x000ea20000300800 */
[----:B------:R-:W-:-:S05]  /*1c1f0*/  PRMT R15, R12, 0x7610, R15 ;  /* 0x000076100c0f7816 */ /* 0x000fca000000000f */
[----:B------:R0:W-:Y:S01]  /*1c200*/  @P0 STG.E.U16 desc[UR36][R10.64+0x32], R15 ;  /* 0x0000320f0a000986 */ /* 0x0001e2000c101524 */
[----:B---3--:R-:W-:-:S05]  /*1c210*/  FMUL R14, R14, R2 ;  /* 0x000000020e0e7220 */ /* 0x008fca0000400000 */
[----:B------:R-:W-:-:S04]  /*1c220*/  F2FP.BF16.F32.PACK_AB R12, RZ, R14 ;  /* 0x0000000eff0c723e */ /* 0x000fc800000010ff */
[----:B0-----:R-:W-:Y:S02]  /*1c230*/  PRMT R11, R12, 0x7610, R11 ;  /* 0x000076100c0b7816 */ /* 0x001fe4000000000b */
[----:B------:R-:W3:Y:S01]  /*1c240*/  LDL.LU R12, [R1+0x48] ;  /* 0x00004800010c7983 */ /* 0x000ee20000300800 */
[C---:B------:R-:W-:Y:S02]  /*1c250*/  ISETP.GT.AND P2, PT, R0.reuse, 0x20, P1 ;  /* 0x000000200000780c */ /* 0x040fe40000f44270 */
[C---:B------:R-:W-:Y:S02]  /*1c260*/  ISETP.GT.AND P4, PT, R0.reuse, 0x21, P1 ;  /* 0x000000210000780c */ /* 0x040fe40000f84270 */
[----:B------:R-:W-:Y:S01]  /*1c270*/  ISETP.GT.AND P0, PT, R0, 0x20, P3 ;  /* 0x000000200000780c */ /* 0x000fe20001f04270 */
[----:B--2---:R-:W-:-:S05]  /*1c280*/  FMUL R13, R13, R2 ;  /* 0x000000020d0d7220 */ /* 0x004fca0000400000 */
[----:B------:R-:W-:-:S04]  /*1c290*/  F2FP.BF16.F32.PACK_AB R10, RZ, R13 ;  /* 0x0000000dff0a723e */ /* 0x000fc800000010ff */
[----:B------:R-:W-:Y:S01]  /*1c2a0*/  PRMT R13, R10, 0x7610, R13 ;  /* 0x000076100a0d7816 */ /* 0x000fe2000000000d */
[----:B------:R0:W-:Y:S01]  /*1c2b0*/  @P2 STG.E.U16 desc[UR36][R6.64+0x40], R11 ;  /* 0x0000400b06002986 */ /* 0x0001e2000c101524 */
[----:B------:R-:W-:-:S03]  /*1c2c0*/  IADD3 R10, P2, R4, UR5, RZ ;  /* 0x00000005040a7c10 */ /* 0x000fc6000ff5e0ff */
[----:B------:R1:W-:Y:S01]  /*1c2d0*/  @P4 STG.E.U16 desc[UR36][R6.64+0x42], R13 ;  /* 0x0000420d06004986 */ /* 0x0003e2000c101524 */
[----:B0-----:R-:W-:-:S03]  /*1c2e0*/  IADD3.X R11, R5, UR4, RZ, P2, !PT ;  /* 0x00000004050b7c10 */ /* 0x001fc600097fe4ff */
[----:B-1----:R-:W2:Y:S01]  /*1c2f0*/  LDL.LU R13, [R1+0x50] ;  /* 0x00005000010d7983 */ /* 0x002ea20000300800 */
[----:B---3--:R-:W-:-:S05]  /*1c300*/  FMUL R12, R12, R2 ;  /* 0x000000020c0c7220 */ /* 0x008fca0000400000 */
[----:B------:R-:W-:-:S04]  /*1c310*/  F2FP.BF16.F32.PACK_AB R12, RZ, R12 ;  /* 0x0000000cff0c723e */ /* 0x000fc800000010ff */
[----:B------:R-:W-:Y:S02]  /*1c320*/  PRMT R14, R12, 0x7610, R14 ;  /* 0x000076100c0e7816 */ /* 0x000fe4000000000e */
[----:B------:R-:W3:Y:S04]  /*1c330*/  LDL.LU R12, [R1+0x4c] ;  /* 0x00004c00010c7983 */ /* 0x000ee80000300800 */
[----:B------:R0:W-:Y:S04]  /*1c340*/  @P0 STG.E.U16 desc[UR36][R10.64+0x40], R14 ;  /* 0x0000400e0a000986 */ /* 0x0001e8000c101524 */
[----:B0-----:R-:W4:Y:S01]  /*1c350*/  LDL.LU R14, [R1+0x54] ;  /* 0x00005400010e7983 */ /* 0x001f220000300800 */
[----:B------:R-:W-:-:S02]  /*1c360*/  ISETP.GT.AND P2, PT, R0, 0x21, P3 ;  /* 0x000000210000780c */ /* 0x000fc40001f44270 */
[----:B------:R-:W-:-:S04]  /*1c370*/  IADD3 R10, P5, R4, UR5, RZ ;  /* 0x00000005040a7c10 */ /* 0x000fc8000ffbe0ff */
[----:B------:R-:W-:Y:S01]  /*1c380*/  IADD3.X R11, R5, UR4, RZ, P5, !PT ;  /* 0x00000004050b7c10 */ /* 0x000fe2000affe4ff */
[----:B---3--:R-:W-:-:S05]  /*1c390*/  FMUL R12, R12, R2 ;  /* 0x000000020c0c7220 */ /* 0x008fca0000400000 */
[----:B------:R-:W-:-:S04]  /*1c3a0*/  F2FP.BF16.F32.PACK_AB R12, RZ, R12 ;  /* 0x0000000cff0c723e */ /* 0x000fc800000010ff */
[----:B------:R-:W-:Y:S01]  /*1c3b0*/  PRMT R15, R12, 0x7610, R15 ;  /* 0x000076100c0f7816 */ /* 0x000fe2000000000f */
[----:B----4-:R-:W-:-:S04]  /*1c3c0*/  FMUL R14, R14, R2 ;  /* 0x000000020e0e7220 */ /* 0x010fc80000400000 */
[----:B------:R0:W-:Y:S01]  /*1c3d0*/  @P2 STG.E.U16 desc[UR36][R10.64+0x42], R15 ;  /* 0x0000420f0a002986 */ /* 0x0001e2000c101524 */
[----:B------:R-:W-:-:S03]  /*1c3e0*/  F2FP.BF16.F32.PACK_AB R12, RZ, R14 ;  /* 0x0000000eff0c723e */ /* 0x000fc600000010ff */
[----:B------:R-:W3:Y:S04]  /*1c3f0*/  LDL.LU R14, [R1+0x5c] ;  /* 0x00005c00010e7983 */ /* 0x000ee80000300800 */
[----:B0-----:R-:W4:Y:S04]  /*1c400*/  LDL.LU R11, [R1+0x58] ;  /* 0x00005800010b7983 */ /* 0x001f280000300800 */
[----:B------:R-:W5:Y:S01]  /*1c410*/  LDL.LU R10, [R1+0x60] ;  /* 0x00006000010a7983 */ /* 0x000f620000300800 */
[C---:B------:R-:W-:Y:S02]  /*1c420*/  ISETP.GT.AND P0, PT, R0.reuse, 0x28, P1 ;  /* 0x000000280000780c */ /* 0x040fe40000f04270 */
[----:B------:R-:W-:Y:S01]  /*1c430*/  ISETP.GT.AND P4, PT, R0, 0x29, P1 ;  /* 0x000000290000780c */ /* 0x000fe20000f84270 */
[----:B--2---:R-:W-:-:S05]  /*1c440*/  FMUL R13, R13, R2 ;  /* 0x000000020d0d7220 */ /* 0x004fca0000400000 */
[----:B------:R-:W-:-:S05]  /*1c450*/  F2FP.BF16.F32.PACK_AB R13, RZ, R13 ;  /* 0x0000000dff0d723e */ /* 0x000fca00000010ff */
[----:B------:R-:W-:Y:S01]  /*1c460*/  @P0 STG.E.U16 desc[UR36][R6.64+0x50], R13 ;  /* 0x0000500d06000986 */ /* 0x000fe2000c101524 */
[----:B------:R-:W-:-:S03]  /*1c470*/  ISETP.GT.AND P0, PT, R0, 0x28, P3 ;  /* 0x000000280000780c */ /* 0x000fc60001f04270 */
[----:B------:R0:W-:Y:S01]  /*1c480*/  @P4 STG.E.U16 desc[UR36][R6.64+0x52], R12 ;  /* 0x0000520c06004986 */ /* 0x0001e2000c101524 */
[----:B------:R-:W-:Y:S02]  /*1c490*/  ISETP.GT.AND P4, PT, R0, 0x29, P3 ;  /* 0x000000290000780c */ /* 0x000fe40001f84270 */
[----:B0-----:R-:W-:-:S04]  /*1c4a0*/  IADD3 R12, P2, R4, UR5, RZ ;  /* 0x00000005040c7c10 */ /* 0x001fc8000ff5e0ff */
[----:B------:R-:W-:Y:S01]  /*1c4b0*/  IADD3.X R13, R5, UR4, RZ, P2, !PT ;  /* 0x00000004050d7c10 */ /* 0x000fe200097fe4ff */
[-C--:B---3--:R-:W-:Y:S01]  /*1c4c0*/  FMUL R14, R14, R2.reuse ;  /* 0x000000020e0e7220 */ /* 0x088fe20000400000 */
        /* <DEDUP_REMOVED lines=11> */
[----:B------:R-:W-:-:S04]  /*1c580*/  F2FP.BF16.F32.PACK_AB R12, RZ, R15 ;  /* 0x0000000fff0c723e */ /* 0x000fc800000010ff */
[----:B------:R-:W-:Y:S02]  /*1c590*/  PRMT R10, R12, 0x7610, R10 ;  /* 0x000076100c0a7816 */ /* 0x000fe4000000000a */
[----:B------:R-:W4:Y:S01]  /*1c5a0*/  LDL.LU R12, [R1+0x68] ;  /* 0x00006800010c7983 */ /* 0x000f220000300800 */
[C---:B------:R-:W-:Y:S02]  /*1c5b0*/  ISETP.GT.AND P2, PT, R0.reuse, 0x30, P1 ;  /* 0x000000300000780c */ /* 0x040fe40000f44270 */
[C---:B------:R-:W-:Y:S02]  /*1c5c0*/  ISETP.GT.AND P4, PT, R0.reuse, 0x31, P1 ;  /* 0x000000310000780c */ /* 0x040fe40000f84270 */
[----:B------:R-:W-:-:S09]  /*1c5d0*/  ISETP.GT.AND P5, PT, R0, 0x30, P3 ;  /* 0x000000300000780c */ /* 0x000fd20001fa4270 */
[----:B------:R0:W-:Y:S02]  /*1c5e0*/  @P2 STG.E.U16 desc[UR36][R6.64+0x60], R10 ;  /* 0x0000600a06002986 */ /* 0x0001e4000c101524 */
[----:B0-----:R-:W-:Y:S01]  /*1c5f0*/  IADD3 R10, P0, R4, UR5, RZ ;  /* 0x00000005040a7c10 */ /* 0x001fe2000ff1e0ff */
[----:B---3--:R-:W-:-:S05]  /*1c600*/  FMUL R11, R11, R2 ;  /* 0x000000020b0b7220 */ /* 0x008fca0000400000 */
[----:B------:R-:W-:-:S04]  /*1c610*/  F2FP.BF16.F32.PACK_AB R11, RZ, R11 ;  /* 0x0000000bff0b723e */ /* 0x000fc800000010ff */
[----:B------:R-:W-:Y:S01]  /*1c620*/  PRMT R14, R11, 0x7610, R14 ;  /* 0x000076100b0e7816 */ /* 0x000fe2000000000e */
[----:B----4-:R-:W-:-:S04]  /*1c630*/  FMUL R12, R12, R2 ;  /* 0x000000020c0c7220 */ /* 0x010fc80000400000 */
[----:B------:R0:W-:Y:S01]  /*1c640*/  @P4 STG.E.U16 desc[UR36][R6.64+0x62], R14 ;  /* 0x0000620e06004986 */ /* 0x0001e2000c101524 */
[----:B------:R-:W-:Y:S01]  /*1c650*/  F2FP.BF16.F32.PACK_AB R12, RZ, R12 ;  /* 0x0000000cff0c723e */ /* 0x000fe200000010ff */
[----:B--2---:R-:W-:Y:S01]  /*1c660*/  FMUL R13, R13, R2 ;  /* 0x000000020d0d7220 */ /* 0x004fe20000400000 */
[----:B------:R-:W-:Y:S01]  /*1c670*/  IADD3.X R11, R5, UR4, RZ, P0, !PT ;  /* 0x00000004050b7c10 */ /* 0x000fe200087fe4ff */
[----:B0-----:R-:W2:Y:S04]  /*1c680*/  LDL.LU R14, [R1+0x70] ;  /* 0x00007000010e7983 */ /* 0x001ea80000300800 */
[----:B------:R0:W-:Y:S02]  /*1c690*/  @P5 STG.E.U16 desc[UR36][R10.64+0x60], R12 ;  /* 0x0000600c0a005986 */ /* 0x0001e4000c101524 */
[----:B0-----:R-:W-:-:S02]  /*1c6a0*/  F2FP.BF16.F32.PACK_AB R12, RZ, R13 ;  /* 0x0000000dff0c723e */ /* 0x001fc400000010ff */
[----:B------:R-:W3:Y:S01]  /*1c6b0*/  LDL.LU R13, [R1+0x74] ;  /* 0x00007400010d7983 */ /* 0x000ee20000300800 */
[----:B------:R-:W-:Y:S02]  /*1c6c0*/  ISETP.GT.AND P0, PT, R0, 0x31, P3 ;  /* 0x000000310000780c */ /* 0x000fe40001f04270 */
[----:B------:R-:W-:Y:S02]  /*1c6d0*/  IADD3 R10, P4, R4, UR5, RZ ;  /* 0x00000005040a7c10 */ /* 0x000fe4000ff9e0ff */
[----:B------:R-:W-:Y:S02]  /*1c6e0*/  PRMT R15, R12, 0x7610, R15 ;  /* 0x000076100c0f7816 */ /* 0x000fe4000000000f */
[----:B------:R-:W-:Y:S02]  /*1c6f0*/  IADD3.X R11, R5, UR4, RZ, P4, !PT ;  /* 0x00000004050b7c10 */ /* 0x000fe4000a7fe4ff */
[----:B------:R-:W-:-:S05]  /*1c700*/  ISETP.GT.AND P2, PT, R0, 0x38, P1 ;  /* 0x000000380000780c */ /* 0x000fca0000f44270 */
[----:B------:R0:W-:Y:S01]  /*1c710*/  @P0 STG.E.U16 desc[UR36][R10.64+0x62], R15 ;  /* 0x0000620f0a000986 */ /* 0x0001e2000c101524 */
[----:B------:R-:W-:-:S03]  /*1c720*/  ISETP.GT.AND P4, PT, R0, 0x39, P1 ;  /* 0x000000390000780c */ /* 0x000fc60000f84270 */
[----:B0-----:R-:W4:Y:S01]  /*1c730*/  LDL.LU R15, [R1+0x90] ;  /* 0x00009000010f7983 */ /* 0x001f220000300800 */
[----:B--2---:R-:W-:-:S05]  /*1c740*/  FMUL R14, R14, R2 ;  /* 0x000000020e0e7220 */ /* 0x004fca0000400000 */
[----:B------:R-:W-:-:S04]  /*1c750*/  F2FP.BF16.F32.PACK_AB R12, RZ, R14 ;  /* 0x0000000eff0c723e */ /* 0x000fc800000010ff */
[----:B------:R-:W-:Y:S02]  /*1c760*/  PRMT R11, R12, 0x7610, R11 ;  /* 0x000076100c0b7816 */ /* 0x000fe4000000000b */
[----:B------:R-:W2:Y:S01]  /*1c770*/  LDL.LU R12, [R1+0x78] ;  /* 0x00007800010c7983 */ /* 0x000ea20000300800 */
[----:B---3--:R-:W-:-:S05]  /*1c780*/  FMUL R13, R13, R2 ;  /* 0x000000020d0d7220 */ /* 0x008fca0000400000 */
[----:B------:R-:W-:-:S04]  /*1c790*/  F2FP.BF16.F32.PACK_AB R10, RZ, R13 ;  /* 0x0000000dff0a723e */ /* 0x000fc800000010ff */
[----:B------:R-:W-:Y:S01]  /*1c7a0*/  PRMT R13, R10, 0x7610, R13 ;  /* 0x000076100a0d7816 */ /* 0x000fe2000000000d */
[----:B------:R-:W-:Y:S04]  /*1c7b0*/  @P2 STG.E.U16 desc[UR36][R6.64+0x70], R11 ;  /* 0x0000700b06002986 */ /* 0x000fe8000c101524 */
[----:B------:R0:W-:Y:S04]  /*1c7c0*/  @P4 STG.E.U16 desc[UR36][R6.64+0x72], R13 ;  /* 0x0000720d06004986 */ /* 0x0001e8000c101524 */
[----:B0-----:R-:W3:Y:S01]  /*1c7d0*/  LDL.LU R13, [R1+0x7c] ;  /* 0x00007c00010d7983 */ /* 0x001ee20000300800 */
[----:B------:R-:W-:-:S02]  /*1c7e0*/  ISETP.GT.AND P0, PT, R0, 0x38, P3 ;  /* 0x000000380000780c */ /* 0x000fc40001f04270 */
[----:B------:R-:W-:-:S04]  /*1c7f0*/  IADD3 R10, P2, R4, UR5, RZ ;  /* 0x00000005040a7c10 */ /* 0x000fc8000ff5e0ff */
[----:B------:R-:W-:Y:S02]  /*1c800*/  IADD3.X R11, R5, UR4, RZ, P2, !PT ;  /* 0x00000004050b7c10 */ /* 0x000fe400097fe4ff */
[----:B------:R-:W-:Y:S01]  /*1c810*/  ISETP.GT.AND P2, PT, R0, 0x39, P3 ;  /* 0x000000390000780c */ /* 0x000fe20001f44270 */
[----:B--2---:R-:W-:-:S05]  /*1c820*/  FMUL R12, R12, R2 ;  /* 0x000000020c0c7220 */ /* 0x004fca0000400000 */
[----:B------:R-:W-:-:S04]  /*1c830*/  F2FP.BF16.F32.PACK_AB R12, RZ, R12 ;  /* 0x0000000cff0c723e */ /* 0x000fc800000010ff */
[----:B------:R-:W-:Y:S02]  /*1c840*/  PRMT R14, R12, 0x7610, R14 ;  /* 0x000076100c0e7816 */ /* 0x000fe4000000000e */
[----:B------:R-:W2:Y:S04]  /*1c850*/  LDL.LU R12, [R1+0x80] ;  /* 0x00008000010c7983 */ /* 0x000ea80000300800 */
[----:B------:R0:W-:Y:S04]  /*1c860*/  @P0 STG.E.U16 desc[UR36][R10.64+0x70], R14 ;  /* 0x0000700e0a000986 */ /* 0x0001e8000c101524 */
[----:B0-----:R-:W5:Y:S01]  /*1c870*/  LDL.LU R14, [R1+0x84] ;  /* 0x00008400010e7983 */ /* 0x001f620000300800 */
[----:B------:R-:W-:Y:S01]  /*1c880*/  IADD3 R10, P5, R4, UR5, RZ ;  /* 0x00000005040a7c10 */ /* 0x000fe2000ffbe0ff */
[----:B---3--:R-:W-:-:S03]  /*1c890*/  FMUL R13, R13, R2 ;  /* 0x000000020d0d7220 */ /* 0x008fc60000400000 */
[----:B------:R-:W-:Y:S02]  /*1c8a0*/  IADD3.X R11, R5, UR4, RZ, P5, !PT ;  /* 0x00000004050b7c10 */ /* 0x000fe4000affe4ff */
[----:B------:R-:W-:-:S05]  /*1c8b0*/  F2FP.BF16.F32.PACK_AB R13, RZ, R13 ;  /* 0x0000000dff0d723e */ /* 0x000fca00000010ff */
[----:B------:R0:W-:Y:S04]  /*1c8c0*/  @P2 STG.E.U16 desc[UR36][R10.64+0x72], R13 ;  /* 0x0000720d0a002986 */ /* 0x0001e8000c101524 */
[----:B0-----:R-:W3:Y:S04]  /*1c8d0*/  LDL.LU R11, [R1+0x88] ;  /* 0x00008800010b7983 */ /* 0x001ee80000300800 */
[----:B------:R-:W4:Y:S01]  /*1c8e0*/  LDL.LU R13, [R1+0x8c] ;  /* 0x00008c00010d7983 */ /* 0x000f220000300800 */
[C---:B------:R-:W-:Y:S02]  /*1c8f0*/  ISETP.GT.AND P0, PT, R0.reuse, 0x40, P1 ;  /* 0x000000400000780c */ /* 0x040fe40000f04270 */
[----:B------:R-:W-:Y:S01]  /*1c900*/  ISETP.GT.AND P4, PT, R0, 0x41, P1 ;  /* 0x000000410000780c */ /* 0x000fe20000f84270 */
[----:B--2---:R-:W-:-:S05]  /*1c910*/  FMUL R12, R12, R2 ;  /* 0x000000020c0c7220 */ /* 0x004fca0000400000 */
[----:B------:R-:W-:Y:S01]  /*1c920*/  F2FP.BF16.F32.PACK_AB R12, RZ, R12 ;  /* 0x0000000cff0c723e */ /* 0x000fe200000010ff */
[----:B-----5:R-:W-:-:S05]  /*1c930*/  FMUL R14, R14, R2 ;  /* 0x000000020e0e7220 */ /* 0x020fca0000400000 */
[----:B------:R-:W-:-:S04]  /*1c940*/  F2FP.BF16.F32.PACK_AB R14, RZ, R14 ;  /* 0x0000000eff0e723e */ /* 0x000fc800000010ff */
[----:B------:R-:W-:Y:S01]  /*1c950*/  PRMT R10, R14, 0x7610, R10 ;  /* 0x000076100e0a7816 */ /* 0x000fe2000000000a */
[----:B------:R0:W-:Y:S01]  /*1c960*/  @P0 STG.E.U16 desc[UR36][R6.64+0x80], R12 ;  /* 0x0000800c06000986 */ /* 0x0001e2000c101524 */
[----:B------:R-:W-:-:S03]  /*1c970*/  ISETP.GT.AND P0, PT, R0, 0x40, P3 ;  /* 0x000000400000780c */ /* 0x000fc60001f04270 */
[----:B------:R1:W-:Y:S01]  /*1c980*/  @P4 STG.E.U16 desc[UR36][R6.64+0x82], R10 ;  /* 0x0000820a06004986 */ /* 0x0003e2000c101524 */
[----:B------:R-:W-:Y:S02]  /*1c990*/  ISETP.GT.AND P4, PT, R0, 0x41, P3 ;  /* 0x000000410000780c */ /* 0x000fe40001f84270 */
[C---:B0-----:R-:W-:Y:S01]  /*1c9a0*/  IADD3 R12, P2, R4.reuse, UR5, RZ ;  /* 0x00000005040c7c10 */ /* 0x041fe2000ff5e0ff */
[-C--:B---3--:R-:W-:Y:S01]  /*1c9b0*/  FMUL R11, R11, R2.reuse ;  /* 0x000000020b0b7220 */ /* 0x088fe20000400000 */
[----:B-1----:R-:W-:Y:S01]  /*1c9c0*/  IADD3 R10, P5, R4, UR5, RZ ;  /* 0x00000005040a7c10 */ /* 0x002fe2000ffbe0ff */
[----:B----4-:R-:W-:-:S03]  /*1c9d0*/  FMUL R14, R13, R2 ;  /* 0x000000020d0e7220 */ /* 0x010fc60000400000 */
[----:B------:R-:W-:Y:S02]  /*1c9e0*/  F2FP.BF16.F32.PACK_AB R11, RZ, R11 ;  /* 0x0000000bff0b723e */ /* 0x000fe400000010ff */
[----:B------:R-:W-:Y:S02]  /*1c9f0*/  IADD3.X R13, R5, UR4, RZ, P2, !PT ;  /* 0x00000004050d7c10 */ /* 0x000fe400097fe4ff */
[----:B------:R-:W-:Y:S02]  /*1ca00*/  PRMT R17, R11, 0x7610, R17 ;  /* 0x000076100b117816 */ /* 0x000fe40000000011 */
[----:B------:R-:W-:Y:S02]  /*1ca10*/  F2FP.BF16.F32.PACK_AB R14, RZ, R14 ;  /* 0x0000000eff0e723e */ /* 0x000fe400000010ff */
[----:B------:R-:W-:Y:S01]  /*1ca20*/  IADD3.X R11, R5, UR4, RZ, P5, !PT ;  /* 0x00000004050b7c10 */ /* 0x000fe2000affe4ff */
[----:B------:R0:W-:Y:S04]  /*1ca30*/  @P0 STG.E.U16 desc[UR36][R12.64+0x80], R17 ;  /* 0x000080110c000986 */ /* 0x0001e8000c101524 */
[----:B------:R1:W-:Y:S04]  /*1ca40*/  @P4 STG.E.U16 desc[UR36][R10.64+0x82], R14 ;  /* 0x0000820e0a004986 */ /* 0x0003e8000c101524 */
[----:B0-----:R-:W2:Y:S04]  /*1ca50*/  LDL.LU R12, [R1+0x9c] ;  /* 0x00009c00010c7983 */ /* 0x001ea80000300800 */
[----:B-1----:R-:W3:Y:S04]  /*1ca60*/  LDL.LU R10, [R1+0x94] ;  /* 0x00009400010a7983 */ /* 0x002ee80000300800 */
[----:B------:R-:W4:Y:S01]  /*1ca70*/  LDL.LU R11, [R1+0x98] ;  /* 0x00009800010b7983 */ /* 0x000f220000300800 */
[----:B------:R-:W-:-:S02]  /*1ca80*/  ISETP.GT.AND P2, PT, R0, 0x48, P1 ;  /* 0x000000480000780c */ /* 0x000fc40000f44270 */
[C---:B------:R-:W-:Y:S01]  /*1ca90*/  ISETP.GT.AND P4, PT, R0.reuse, 0x49, P1 ;  /* 0x000000490000780c */ /* 0x040fe20000f84270 */
[----:B------:R-:W-:Y:S01]  /*1caa0*/  FMUL R15, R15, R2 ;  /* 0x000000020f0f7220 */ /* 0x000fe20000400000 */
[----:B------:R-:W-:-:S04]  /*1cab0*/  ISETP.GT.AND P5, PT, R0, 0x48, P3 ;  /* 0x000000480000780c */ /* 0x000fc80001fa4270 */
[----:B------:R-:W-:-:S05]  /*1cac0*/  F2FP.BF16.F32.PACK_AB R15, RZ, R15 ;  /* 0x0000000fff0f723e */ /* 0x000fca00000010ff */
[----:B------:R0:W-:Y:S01]  /*1cad0*/  @P2 STG.E.U16 desc[UR36][R6.64+0x90], R15 ;  /* 0x0000900f06002986 */ /* 0x0001e2000c101524 */
[----:B------:R-:W-:Y:S01]  /*1cae0*/  ISETP.GT.AND P2, PT, R0, 0x50, P1 ;  /* 0x000000500000780c */ /* 0x000fe20000f44270 */
[-C--:B---3--:R-:W-:Y:S01]  /*1caf0*/  FMUL R10, R10, R2.reuse ;  /* 0x000000020a0a7220 */ /* 0x088fe20000400000 */
[----:B----4-:R-:W-:-:S04]  /*1cb00*/  FMUL R11, R11, R2 ;  /* 0x000000020b0b7220 */ /* 0x010fc80000400000 */
[----:B------:R-:W-:Y:S02]  /*1cb10*/  F2FP.BF16.F32.PACK_AB R13, RZ, R10 ;  /* 0x0000000aff0d723e */ /* 0x000fe400000010ff */
[----:B------:R-:W-:Y:S01]  /*1cb20*/  IADD3 R10, P0, R4, UR5, RZ ;  /* 0x00000005040a7c10 */ /* 0x000fe2000ff1e0ff */
[----:B--2---:R-:W-:Y:S01]  /*1cb30*/  FMUL R12, R12, R2 ;  /* 0x000000020c0c7220 */ /* 0x004fe20000400000 */
[----:B------:R-:W-:Y:S02]  /*1cb40*/  F2FP.BF16.F32.PACK_AB R14, RZ, R11 ;  /* 0x0000000bff0e723e */ /* 0x000fe400000010ff */
[----:B------:R-:W-:Y:S01]  /*1cb50*/  IADD3.X R11, R5, UR4, RZ, P0, !PT ;  /* 0x00000004050b7c10 */ /* 0x000fe200087fe4ff */
[----:B------:R-:W-:Y:S01]  /*1cb60*/  @P4 STG.E.U16 desc[UR36][R6.64+0x92], R13 ;  /* 0x0000920d06004986 */ /* 0x000fe2000c101524 */
[----:B------:R-:W-:Y:S02]  /*1cb70*/  ISETP.GT.AND P0, PT, R0, 0x49, P3 ;  /* 0x000000490000780c */ /* 0x000fe40001f04270 */
[----:B0-----:R-:W-:Y:S01]  /*1cb80*/  F2FP.BF16.F32.PACK_AB R15, RZ, R12 ;  /* 0x0000000cff0f723e */ /* 0x001fe200000010ff */
[----:B------:R0:W-:Y:S01]  /*1cb90*/  @P5 STG.E.U16 desc[UR36][R10.64+0x90], R14 ;  /* 0x0000900e0a005986 */ /* 0x0001e2000c101524 */
[----:B------:R-:W-:-:S02]  /*1cba0*/  FMUL R12, R235, R2 ;  /* 0x00000002eb0c7220 */ /* 0x000fc40000400000 */
[----:B------:R-:W-:-:S03]  /*1cbb0*/  PRMT R17, R15, 0x7610, R17 ;  /* 0x000076100f117816 */ /* 0x000fc60000000011 */
[----:B------:R-:W-:Y:S02]  /*1cbc0*/  F2FP.BF16.F32.PACK_AB R12, RZ, R12 ;  /* 0x0000000cff0c723e */ /* 0x000fe400000010ff */
[----:B0-----:R-:W-:-:S04]  /*1cbd0*/  IADD3 R10, P4, R4, UR5, RZ ;  /* 0x00000005040a7c10 */ /* 0x001fc8000ff9e0ff */
[----:B------:R-:W-:Y:S02]  /*1cbe0*/  IADD3.X R11, R5, UR4, RZ, P4, !PT ;  /* 0x00000004050b7c10 */ /* 0x000fe4000a7fe4ff */
[----:B------:R-:W-:Y:S01]  /*1cbf0*/  ISETP.GT.AND P4, PT, R0, 0x51, P1 ;  /* 0x000000510000780c */ /* 0x000fe20000f84270 */
[-C--:B------:R-:W-:Y:S01]  /*1cc00*/  FMUL R15, R234, R2.reuse ;  /* 0x00000002ea0f7220 */ /* 0x080fe20000400000 */
[----:B------:R-:W-:Y:S01]  /*1cc10*/  PRMT R14, R12, 0x7610, R14 ;  /* 0x000076100c0e7816 */ /* 0x000fe2000000000e */
[----:B------:R0:W-:Y:S01]  /*1cc20*/  @P0 STG.E.U16 desc[UR36][R10.64+0x92], R17 ;  /* 0x000092110a000986 */ /* 0x0001e2000c101524 */
[----:B------:R-:W-:Y:S01]  /*1cc30*/  FMUL R12, R233, R2 ;  /* 0x00000002e90c7220 */ /* 0x000fe20000400000 */
[----:B------:R-:W-:Y:S02]  /*1cc40*/  ISETP.GT.AND P0, PT, R0, 0x50, P3 ;  /* 0x000000500000780c */ /* 0x000fe40001f04270 */
[----:B------:R1:W-:Y:S02]  /*1cc50*/  @P2 STG.E.U16 desc[UR36][R6.64+0xa0], R14 ;  /* 0x0000a00e06002986 */ /* 0x0003e4000c101524 */
[----:B------:R-:W-:-:S02]  /*1cc60*/  F2FP.BF16.F32.PACK_AB R12, RZ, R12 ;  /* 0x0000000cff0c723e */ /* 0x000fc400000010ff */
[----:B0-----:R-:W-:Y:S02]  /*1cc70*/  F2FP.BF16.F32.PACK_AB R11, RZ, R15 ;  /* 0x0000000fff0b723e */ /* 0x001fe400000010ff */
[----:B------:R-:W-:Y:S02]  /*1cc80*/  IADD3 R10, P2, R4, UR5, RZ ;  /* 0x00000005040a7c10 */ /* 0x000fe4000ff5e0ff */
[----:B------:R-:W-:Y:S01]  /*1cc90*/  PRMT R15, R12, 0x7610, R15 ;  /* 0x000076100c0f7816 */ /* 0x000fe2000000000f */
[----:B------:R0:W-:Y:S01]  /*1cca0*/  @P4 STG.E.U16 desc[UR36][R6.64+0xa2], R11 ;  /* 0x0000a20b06004986 */ /* 0x0001e2000c101524 */
[-C--:B------:R-:W-:Y:S01]  /*1ccb0*/  FMUL R12, R229, R2.reuse ;  /* 0x00000002e50c7220 */ /* 0x080fe20000400000 */
[----:B------:R-:W-:Y:S01]  /*1ccc0*/  FMUL R13, R230, R2 ;  /* 0x00000002e60d7220 */ /* 0x000fe20000400000 */
[----:B------:R-:W-:-:S03]  /*1ccd0*/  ISETP.GT.AND P4, PT, R0, 0x59, P1 ;  /* 0x000000590000780c */ /* 0x000fc60000f84270 */
[----:B-1----:R-:W-:Y:S02]  /*1cce0*/  F2FP.BF16.F32.PACK_AB R14, RZ, R12 ;  /* 0x0000000cff0e723e */ /* 0x002fe400000010ff */
[----:B0-----:R-:W-:Y:S02]  /*1ccf0*/  IADD3.X R11, R5, UR4, RZ, P2, !PT ;  /* 0x00000004050b7c10 */ /* 0x001fe400097fe4ff */
[C---:B------:R-:W-:Y:S01]  /*1cd00*/  ISETP.GT.AND P2, PT, R0.reuse, 0x51, P3 ;  /* 0x000000510000780c */ /* 0x040fe20001f44270 */
[----:B------:R-:W-:Y:S02]  /*1cd10*/  FMUL R12, R231, R2 ;  /* 0x00000002e70c7220 */ /* 0x000fe40000400000 */
[----:B------:R0:W-:Y:S01]  /*1cd20*/  @P0 STG.E.U16 desc[UR36][R10.64+0xa0], R15 ;  /* 0x0000a00f0a000986 */ /* 0x0001e2000c101524 */
[----:B------:R-:W-:Y:S02]  /*1cd30*/  ISETP.GT.AND P0, PT, R0, 0x58, P1 ;  /* 0x000000580000780c */ /* 0x000fe40000f04270 */
[----:B------:R-:W-:-:S02]  /*1cd40*/  F2FP.BF16.F32.PACK_AB R13, RZ, R13 ;  /* 0x0000000dff0d723e */ /* 0x000fc400000010ff */
[----:B------:R-:W-:Y:S02]  /*1cd50*/  F2FP.BF16.F32.PACK_AB R12, RZ, R12 ;  /* 0x0000000cff0c723e */ /* 0x000fe400000010ff */
[----:B0-----:R-:W-:-:S04]  /*1cd60*/  IADD3 R10, P5, R4, UR5, RZ ;  /* 0x00000005040a7c10 */ /* 0x001fc8000ffbe0ff */
[----:B------:R-:W-:Y:S02]  /*1cd70*/  IADD3.X R11, R5, UR4, RZ, P5, !PT ;  /* 0x00000004050b7c10 */ /* 0x000fe4000affe4ff */
[----:B------:R-:W-:-:S03]  /*1cd80*/  PRMT R18, R13, 0x7610, R18 ;  /* 0x000076100d127816 */ /* 0x000fc60000000012 */
[----:B------:R0:W-:Y:S04]  /*1cd90*/  @P2 STG.E.U16 desc[UR36][R10.64+0xa2], R14 ;  /* 0x0000a20e0a002986 */ /* 0x0001e8000c101524 */
[----:B------:R1:W-:Y:S01]  /*1cda0*/  @P0 STG.E.U16 desc[UR36][R6.64+0xb0], R18 ;  /* 0x0000b01206000986 */ /* 0x0003e2000c101524 */
[----:B------:R-:W-:Y:S02]  /*1cdb0*/  ISETP.GT.AND P0, PT, R0, 0x58, P3 ;  /* 0x000000580000780c */ /* 0x000fe40001f04270 */
[----:B0-----:R-:W-:Y:S01]  /*1cdc0*/  PRMT R11, R12, 0x7610, R11 ;  /* 0x000076100c0b7816 */ /* 0x001fe2000000000b */
[-C--:B------:R-:W-:Y:S01]  /*1cdd0*/  FMUL R12, R232, R2.reuse ;  /* 0x00000002e80c7220 */ /* 0x080fe20000400000 */
[----:B------:R-:W-:-:S03]  /*1cde0*/  FMUL R13, R225, R2 ;  /* 0x00000002e10d7220 */ /* 0x000fc60000400000 */
[----:B------:R0:W-:Y:S01]  /*1cdf0*/  @P4 STG.E.U16 desc[UR36][R6.64+0xb2], R11 ;  /* 0x0000b20b06004986 */ /* 0x0001e2000c101524 */
[----:B------:R-:W-:Y:S02]  /*1ce00*/  ISETP.GT.AND P4, PT, R0, 0x59, P3 ;  /* 0x000000590000780c */ /* 0x000fe40001f84270 */
[----:B------:R-:W-:Y:S02]  /*1ce10*/  F2FP.BF16.F32.PACK_AB R15, RZ, R12 ;  /* 0x0000000cff0f723e */ /* 0x000fe400000010ff */
[C---:B------:R-:W-:Y:S02]  /*1ce20*/  IADD3 R10, P2, R4.reuse, UR5, RZ ;  /* 0x00000005040a7c10 */ /* 0x040fe4000ff5e0ff */
[----:B------:R-:W-:Y:S01]  /*1ce30*/  IADD3 R12, P5, R4, UR5, RZ ;  /* 0x00000005040c7c10 */ /* 0x000fe2000ffbe0ff */
[----:B------:R-:W-:Y:S01]  /*1ce40*/  FMUL R14, R226, R2 ;  /* 0x00000002e20e7220 */ /* 0x000fe20000400000 */
[----:B-1----:R-:W-:Y:S02]  /*1ce50*/  PRMT R18, R15, 0x7610, R18 ;  /* 0x000076100f127816 */ /* 0x002fe40000000012 */
[----:B------:R-:W-:-:S02]  /*1ce60*/  F2FP.BF16.F32.PACK_AB R17, RZ, R13 ;  /* 0x0000000dff11723e */ /* 0x000fc400000010ff */
[C---:B0-----:R-:W-:Y:S02]  /*1ce70*/  IADD3.X R11, R5.reuse, UR4, RZ, P2, !PT ;  /* 0x00000004050b7c10 */ /* 0x041fe400097fe4ff */
[----:B------:R-:W-:Y:S02]  /*1ce80*/  IADD3.X R13, R5, UR4, RZ, P5, !PT ;  /* 0x00000004050d7c10 */ /* 0x000fe4000affe4ff */
[----:B------:R-:W-:Y:S01]  /*1ce90*/  ISETP.GT.AND P2, PT, R0, 0x60, P1 ;  /* 0x000000600000780c */ /* 0x000fe20000f44270 */
[----:B------:R0:W-:Y:S01]  /*1cea0*/  @P0 STG.E.U16 desc[UR36][R10.64+0xb0], R18 ;  /* 0x0000b0120a000986 */ /* 0x0001e2000c101524 */
[----:B------:R-:W-:Y:S01]  /*1ceb0*/  FMUL R15, R228, R2 ;  /* 0x00000002e40f7220 */ /* 0x000fe20000400000 */
[C---:B------:R-:W-:Y:S02]  /*1cec0*/  ISETP.GT.AND P5, PT, R0.reuse, 0x60, P3 ;  /* 0x000000600000780c */ /* 0x040fe40001fa4270 */
[----:B------:R1:W-:Y:S01]  /*1ced0*/  @P4 STG.E.U16 desc[UR36][R12.64+0xb2], R17 ;  /* 0x0000b2110c004986 */ /* 0x0003e2000c101524 */
[----:B------:R-:W-:-:S02]  /*1cee0*/  ISETP.GT.AND P4, PT, R0, 0x61, P1 ;  /* 0x000000610000780c */ /* 0x000fc40000f84270 */
[----:B0-----:R-:W-:Y:S01]  /*1cef0*/  F2FP.BF16.F32.PACK_AB R11, RZ, R14 ;  /* 0x0000000eff0b723e */ /* 0x001fe200000010ff */
[----:B------:R-:W-:Y:S01]  /*1cf00*/  FMUL R14, R227, R2 ;  /* 0x00000002e30e7220 */ /* 0x000fe20000400000 */
[----:B------:R-:W-:Y:S02]  /*1cf10*/  IADD3 R10, P0, R4, UR5, RZ ;  /* 0x00000005040a7c10 */ /* 0x000fe4000ff1e0ff */
[----:B------:R-:W-:Y:S02]  /*1cf20*/  F2FP.BF16.F32.PACK_AB R15, RZ, R15 ;  /* 0x0000000fff0f723e */ /* 0x000fe400000010ff */
[----:B------:R-:W-:Y:S01]  /*1cf30*/  F2FP.BF16.F32.PACK_AB R14, RZ, R14 ;  /* 0x0000000eff0e723e */ /* 0x000fe200000010ff */
[----:B------:R0:W-:Y:S01]  /*1cf40*/  @P2 STG.E.U16 desc[UR36][R6.64+0xc0], R11 ;  /* 0x0000c00b06002986 */ /* 0x0001e2000c101524 */
[----:B------:R-:W-:Y:S02]  /*1cf50*/  PRMT R18, R15, 0x7610, R18 ;  /* 0x000076100f127816 */ /* 0x000fe40000000012 */
[----:B-1----:R-:W-:Y:S01]  /*1cf60*/  PRMT R17, R14, 0x7610, R17 ;  /* 0x000076100e117816 */ /* 0x002fe20000000011 */
[----:B------:R-:W-:Y:S01]  /*1cf70*/  FMUL R13, R221, R2 ;  /* 0x00000002dd0d7220 */ /* 0x000fe20000400000 */
[----:B------:R-:W-:-:S03]  /*1cf80*/  ISETP.GT.AND P2, PT, R0, 0x68, P1 ;  /* 0x000000680000780c */ /* 0x000fc60000f44270 */
[----:B------:R-:W-:Y:S01]  /*1cf90*/  @P4 STG.E.U16 desc[UR36][R6.64+0xc2], R17 ;  /* 0x0000c21106004986 */ /* 0x000fe2000c101524 */
[----:B0-----:R-:W-:Y:S02]  /*1cfa0*/  IADD3.X R11, R5, UR4, RZ, P0, !PT ;  /* 0x00000004050b7c10 */ /* 0x001fe400087fe4ff */
[----:B------:R-:W-:Y:S02]  /*1cfb0*/  ISETP.GT.AND P0, PT, R0, 0x61, P3 ;  /* 0x000000610000780c */ /* 0x000fe40001f04270 */
[----:B------:R-:W-:Y:S01]  /*1cfc0*/  IADD3 R12, P4, R4, UR5, RZ ;  /* 0x00000005040c7c10 */ /* 0x000fe2000ff9e0ff */
[----:B------:R0:W-:Y:S01]  /*1cfd0*/  @P5 STG.E.U16 desc[UR36][R10.64+0xc0], R18 ;  /* 0x0000c0120a005986 */ /* 0x0001e2000c101524 */
[-C--:B------:R-:W-:Y:S01]  /*1cfe0*/  FMUL R14, R222, R2.reuse ;  /* 0x00000002de0e7220 */ /* 0x080fe20000400000 */
[----:B------:R-:W-:Y:S01]  /*1cff0*/  FMUL R15, R223, R2 ;  /* 0x00000002df0f7220 */ /* 0x000fe20000400000 */
[----:B0-----:R-:W-:Y:S02]  /*1d000*/  F2FP.BF16.F32.PACK_AB R11, RZ, R13 ;  /* 0x0000000dff0b723e */ /* 0x001fe400000010ff */
[----:B------:R-:W-:-:S02]  /*1d010*/  IADD3.X R13, R5, UR4, RZ, P4, !PT ;  /* 0x00000004050d7c10 */ /* 0x000fc4000a7fe4ff */
[----:B------:R-:W-:Y:S01]  /*1d020*/  PRMT R19, R11, 0x7610, R19 ;  /* 0x000076100b137816 */ /* 0x000fe20000000013 */
[----:B------:R-:W-:Y:S01]  /*1d030*/  FMUL R11, R224, R2 ;  /* 0x00000002e00b7220 */ /* 0x000fe20000400000 */
[----:B------:R-:W-:Y:S02]  /*1d040*/  F2FP.BF16.F32.PACK_AB R14, RZ, R14 ;  /* 0x0000000eff0e723e */ /* 0x000fe400000010ff */
[C---:B------:R-:W-:Y:S01]  /*1d050*/  ISETP.GT.AND P4, PT, R0.reuse, 0x69, P1 ;  /* 0x000000690000780c */ /* 0x040fe20000f84270 */
[----:B------:R0:W-:Y:S01]  /*1d060*/  @P0 STG.E.U16 desc[UR36][R12.64+0xc2], R19 ;  /* 0x0000c2130c000986 */ /* 0x0001e2000c101524 */
[----:B------:R-:W-:Y:S02]  /*1d070*/  ISETP.GT.AND P0, PT, R0, 0x68, P3 ;  /* 0x000000680000780c */ /* 0x000fe40001f04270 */
[----:B------:R-:W-:Y:S01]  /*1d080*/  F2FP.BF16.F32.PACK_AB R15, RZ, R15 ;  /* 0x0000000fff0f723e */ /* 0x000fe200000010ff */
[----:B------:R1:W-:Y:S01]  /*1d090*/  @P2 STG.E.U16 desc[UR36][R6.64+0xd0], R14 ;  /* 0x0000d00e06002986 */ /* 0x0003e2000c101524 */
[----:B------:R-:W-:-:S02]  /*1d0a0*/  IADD3 R10, P2, R4, UR5, RZ ;  /* 0x00000005040a7c10 */ /* 0x000fc4000ff5e0ff */
[----:B------:R-:W-:Y:S02]  /*1d0b0*/  PRMT R17, R15, 0x7610, R17 ;  /* 0x000076100f117816 */ /* 0x000fe40000000011 */
[----:B0-----:R-:W-:Y:S02]  /*1d0c0*/  F2FP.BF16.F32.PACK_AB R13, RZ, R11 ;  /* 0x0000000bff0d723e */ /* 0x001fe400000010ff */
[----:B------:R-:W-:Y:S02]  /*1d0d0*/  IADD3.X R11, R5, UR4, RZ, P2, !PT ;  /* 0x00000004050b7c10 */ /* 0x000fe400097fe4ff */
[----:B------:R-:W-:Y:S01]  /*1d0e0*/  PRMT R18, R13, 0x7610, R18 ;  /* 0x000076100d127816 */ /* 0x000fe20000000012 */
[-C--:B------:R-:W-:Y:S01]  /*1d0f0*/  FMUL R12, R217, R2.reuse ;  /* 0x00000002d90c7220 */ /* 0x080fe20000400000 */
[----:B------:R-:W-:Y:S01]  /*1d100*/  @P4 STG.E.U16 desc[UR36][R6.64+0xd2], R17 ;  /* 0x0000d21106004986 */ /* 0x000fe2000c101524 */
[----:B------:R-:W-:Y:S01]  /*1d110*/  FMUL R13, R218, R2 ;  /* 0x00000002da0d7220 */ /* 0x000fe20000400000 */
[----:B------:R-:W-:-:S02]  /*1d120*/  ISETP.GT.AND P2, PT, R0, 0x69, P3 ;  /* 0x000000690000780c */ /* 0x000fc40001f44270 */
[----:B------:R0:W-:Y:S01]  /*1d130*/  @P0 STG.E.U16 desc[UR36][R10.64+0xd0], R18 ;  /* 0x0000d0120a000986 */ /* 0x0001e2000c101524 */
[C---:B------:R-:W-:Y:S01]  /*1d140*/  ISETP.GT.AND P0, PT, R0.reuse, 0x70, P1 ;  /* 0x000000700000780c */ /* 0x040fe20000f04270 */
[----:B-1----:R-:W-:Y:S01]  /*1d150*/  FMUL R14, R219, R2 ;  /* 0x00000002db0e7220 */ /* 0x002fe20000400000 */
[----:B------:R-:W-:Y:S02]  /*1d160*/  ISETP.GT.AND P4, PT, R0, 0x71, P1 ;  /* 0x000000710000780c */ /* 0x000fe40000f84270 */
[----:B------:R-:W-:Y:S02]  /*1d170*/  F2FP.BF16.F32.PACK_AB R15, RZ, R13 ;  /* 0x0000000dff0f723e */ /* 0x000fe400000010ff */
[----:B------:R-:W-:Y:S02]  /*1d180*/  F2FP.BF16.F32.PACK_AB R14, RZ, R14 ;  /* 0x0000000eff0e723e */ /* 0x000fe400000010ff */
[----:B0-----:R-:W-:Y:S02]  /*1d190*/  F2FP.BF16.F32.PACK_AB R11, RZ, R12 ;  /* 0x0000000cff0b723e */ /* 0x001fe400000010ff */
[----:B------:R-:W-:-:S02]  /*1d1a0*/  IADD3 R12, P5, R4, UR5, RZ ;  /* 0x00000005040c7c10 */ /* 0x000fc4000ffbe0ff */
[----:B------:R-:W-:Y:S02]  /*1d1b0*/  PRMT R17, R11, 0x7610, R17 ;  /* 0x000076100b117816 */ /* 0x000fe40000000011 */
[----:B------:R-:W-:Y:S02]  /*1d1c0*/  IADD3.X R13, R5, UR4, RZ, P5, !PT ;  /* 0x00000004050d7c10 */ /* 0x000fe4000affe4ff */
[----:B------:R-:W-:Y:S02]  /*1d1d0*/  PRMT R19, R15, 0x7610, R19 ;  /* 0x000076100f137816 */ /* 0x000fe40000000013 */
[----:B------:R-:W-:Y:S01]  /*1d1e0*/  PRMT R18, R14, 0x7610, R18 ;  /* 0x000076100e127816 */ /* 0x000fe20000000012 */
[----:B------:R0:W-:Y:S01]  /*1d1f0*/  @P2 STG.E.U16 desc[UR36][R12.64+0xd2], R17 ;  /* 0x0000d2110c002986 */ /* 0x0001e2000c101524 */
[-C--:B------:R-:W-:Y:S01]  /*1d200*/  FMUL R10, R220, R2.reuse ;  /* 0x00000002dc0a7220 */ /* 0x080fe20000400000 */
[----:B------:R-:W-:Y:S02]  /*1d210*/  FMUL R11, R213, R2 ;  /* 0x00000002d50b7220 */ /* 0x000fe40000400000 */
[----:B------:R-:W-:Y:S01]  /*1d220*/  @P0 STG.E.U16 desc[UR36][R6.64+0xe0], R19 ;  /* 0x0000e01306000986 */ /* 0x000fe2000c101524 */
[----:B------:R-:W-:-:S03]  /*1d230*/  ISETP.GT.AND P0, PT, R0, 0x70, P3 ;  /* 0x000000700000780c */ /* 0x000fc60001f04270 */
[----:B------:R1:W-:Y:S01]  /*1d240*/  @P4 STG.E.U16 desc[UR36][R6.64+0xe2], R18 ;  /* 0x0000e21206004986 */ /* 0x0003e2000c101524 */
[----:B------:R-:W-:Y:S02]  /*1d250*/  ISETP.GT.AND P4, PT, R0, 0x71, P3 ;  /* 0x000000710000780c */ /* 0x000fe40001f84270 */
[----:B0-----:R-:W-:Y:S02]  /*1d260*/  F2FP.BF16.F32.PACK_AB R13, RZ, R10 ;  /* 0x0000000aff0d723e */ /* 0x001fe400000010ff */
[C---:B------:R-:W-:Y:S02]  /*1d270*/  IADD3 R10, P2, R4.reuse, UR5, RZ ;  /* 0x00000005040a7c10 */ /* 0x040fe4000ff5e0ff */
[----:B------:R-:W-:Y:S02]  /*1d280*/  F2FP.BF16.F32.PACK_AB R15, RZ, R11 ;  /* 0x0000000bff0f723e */ /* 0x000fe400000010ff */
[----:B------:R-:W-:Y:S01]  /*1d290*/  IADD3 R12, P5, R4, UR5, RZ ;  /* 0x00000005040c7c10 */ /* 0x000fe2000ffbe0ff */
[----:B------:R-:W-:Y:S01]  /*1d2a0*/  FMUL R14, R214, R2 ;  /* 0x00000002d60e7220 */ /* 0x000fe20000400000 */
[----:B------:R-:W-:-:S02]  /*1d2b0*/  IADD3.X R11, R5, UR4, RZ, P2, !PT ;  /* 0x00000004050b7c10 */ /* 0x000fc400097fe4ff */
[----:B------:R-:W-:Y:S02]  /*1d2c0*/  PRMT R17, R13, 0x7610, R17 ;  /* 0x000076100d117816 */ /* 0x000fe40000000011 */
[----:B------:R-:W-:Y:S02]  /*1d2d0*/  IADD3.X R13, R5, UR4, RZ, P5, !PT ;  /* 0x00000004050d7c10 */ /* 0x000fe4000affe4ff */
[----:B-1----:R-:W-:Y:S02]  /*1d2e0*/  PRMT R18, R15, 0x7610, R18 ;  /* 0x000076100f127816 */ /* 0x002fe40000000012 */
        /* <DEDUP_REMOVED lines=12> */
[----:B-1----:R-:W-:Y:S02]  /*1d3b0*/  PRMT R18, R15, 0x7610, R18 ;  /* 0x000076100f127816 */ /* 0x002fe40000000012 */
[----:B------:R-:W-:Y:S01]  /*1d3c0*/  PRMT R17, R14, 0x7610, R17 ;  /* 0x000076100e117816 */ /* 0x000fe20000000011 */
        /* <DEDUP_REMOVED lines=318> */
[----:B------:R-:W-:Y:S01]  /*1e7b0*/  PRMT R19, R15, 0x7610, R19 ;  /* 0x000076100f137816 */ /* 0x000fe20000000013 */
[-C--:B------:R-:W-:Y:S01]  /*1e7c0*/  FMUL R10, R160, R2.reuse ;  /* 0x00000002a00a7220 */ /* 0x080fe20000400000 */
[----:B------:R-:W-:Y:S01]  /*1e7d0*/  PRMT R18, R14, 0x7610, R18 ;  /* 0x000076100e127816 */ /* 0x000fe20000000012 */
[----:B------:R0:W-:Y:S01]  /*1e7e0*/  @P2 STG.E.U16 desc[UR36][R12.64+0x1c2], R17 ;  /* 0x0001c2110c002986 */ /* 0x0001e2000c101524 */
[----:B------:R-:W-:-:S03]  /*1e7f0*/  FMUL R11, R153, R2 ;  /* 0x00000002990b7220 */ /* 0x000fc60000400000 */
[----:B------:R-:W-:Y:S01]  /*1e800*/  @P0 STG.E.U16 desc[UR36][R6.64+0x1d0], R19 ;  /* 0x0001d01306000986 */ /* 0x000fe2000c101524 */
[----:B------:R-:W-:-:S03]  /*1e810*/  ISETP.GT.AND P0, PT, R0, 0xe8, P3 ;  /* 0x000000e80000780c */ /* 0x000fc60001f04270 */
[----:B------:R1:W-:Y:S01]  /*1e820*/  @P4 STG.E.U16 desc[UR36][R6.64+0x1d2], R18 ;  /* 0x0001d21206004986 */ /* 0x0003e2000c101524 */
[----:B------:R-:W-:Y:S02]  /*1e830*/  ISETP.GT.AND P4, PT, R0, 0xe9, P3 ;  /* 0x000000e90000780c */ /* 0x000fe40001f84270 */
[----:B0-----:R-:W-:Y:S02]  /*1e840*/  F2FP.BF16.F32.PACK_AB R13, RZ, R10 ;  /* 0x0000000aff0d723e */ /* 0x001fe400000010ff */
[C---:B------:R-:W-:Y:S02]  /*1e850*/  IADD3 R10, P2, R4.reuse, UR5, RZ ;  /* 0x00000005040a7c10 */ /* 0x040fe4000ff5e0ff */
[----:B------:R-:W-:Y:S02]  /*1e860*/  F2FP.BF16.F32.PACK_AB R15, RZ, R11 ;  /* 0x0000000bff0f723e */ /* 0x000fe400000010ff */
[----:B------:R-:W-:Y:S02]  /*1e870*/  IADD3.X R11, R5, UR4, RZ, P2, !PT ;  /* 0x00000004050b7c10 */ /* 0x000fe400097fe4ff */
[----:B------:R-:W-:-:S02]  /*1e880*/  IADD3 R12, P5, R4, UR5, RZ ;  /* 0x00000005040c7c10 */ /* 0x000fc4000ffbe0ff */
[----:B------:R-:W-:Y:S01]  /*1e890*/  ISETP.GT.AND P2, PT, R0, 0xf0, P1 ;  /* 0x000000f00000780c */ /* 0x000fe20000f44270 */
[----:B------:R-:W-:Y:S01]  /*1e8a0*/  FMUL R14, R154, R2 ;  /* 0x000000029a0e7220 */ /* 0x000fe20000400000 */
[----:B------:R-:W-:Y:S02]  /*1e8b0*/  PRMT R17, R13, 0x7610, R17 ;  /* 0x000076100d117816 */ /* 0x000fe40000000011 */
[----:B------:R-:W-:Y:S02]  /*1e8c0*/  IADD3.X R13, R5, UR4, RZ, P5, !PT ;  /* 0x00000004050d7c10 */ /* 0x000fe4000affe4ff */
[----:B-1----:R-:W-:Y:S01]  /*1e8d0*/  PRMT R18, R15, 0x7610, R18 ;  /* 0x000076100f127816 */ /* 0x002fe20000000012 */
[----:B------:R0:W-:Y:S01]  /*1e8e0*/  @P0 STG.E.U16 desc[UR36][R10.64+0x1d0], R17 ;  /* 0x0001d0110a000986 */ /* 0x0001e2000c101524 */
[----:B------:R-:W-:-:S03]  /*1e8f0*/  ISETP.GT.AND P0, PT, R0, 0xf1, P1 ;  /* 0x000000f10000780c */ /* 0x000fc60000f04270 */
[----:B------:R1:W-:Y:S01]  /*1e900*/  @P4 STG.E.U16 desc[UR36][R12.64+0x1d2], R18 ;  /* 0x0001d2120c004986 */ /* 0x0003e2000c101524 */
[----:B------:R-:W-:Y:S01]  /*1e910*/  ISETP.GT.AND P4, PT, R0, 0xf0, P3 ;  /* 0x000000f00000780c */ /* 0x000fe20001f84270 */
[----:B------:R-:W-:Y:S01]  /*1e920*/  FMUL R15, R156, R2 ;  /* 0x000000029c0f7220 */ /* 0x000fe20000400000 */
[----:B0-----:R-:W-:Y:S01]  /*1e930*/  F2FP.BF16.F32.PACK_AB R11, RZ, R14 ;  /* 0x0000000eff0b723e */ /* 0x001fe200000010ff */
[----:B------:R-:W-:-:S04]  /*1e940*/  FMUL R14, R155, R2 ;  /* 0x000000029b0e7220 */ /* 0x000fc80000400000 */
[----:B------:R0:W-:Y:S01]  /*1e950*/  @P2 STG.E.U16 desc[UR36][R6.64+0x1e0], R11 ;  /* 0x0001e00b06002986 */ /* 0x0001e2000c101524 */
[----:B------:R-:W-:Y:S02]  /*1e960*/  F2FP.BF16.F32.PACK_AB R14, RZ, R14 ;  /* 0x0000000eff0e723e */ /* 0x000fe400000010ff */
[----:B------:R-:W-:Y:S02]  /*1e970*/  IADD3 R10, P2, R4, UR5, RZ ;  /* 0x00000005040a7c10 */ /* 0x000fe4000ff5e0ff */
[----:B------:R-:W-:Y:S01]  /*1e980*/  PRMT R17, R14, 0x7610, R17 ;  /* 0x000076100e117816 */ /* 0x000fe20000000011 */
[----:B-1----:R-:W-:Y:S01]  /*1e990*/  FMUL R13, R21, R2 ;  /* 0x00000002150d7220 */ /* 0x002fe20000400000 */
[----:B------:R-:W-:Y:S02]  /*1e9a0*/  F2FP.BF16.F32.PACK_AB R15, RZ, R15 ;  /* 0x0000000fff0f723e */ /* 0x000fe400000010ff */
[----:B------:R-:W-:Y:S02]  /*1e9b0*/  ISETP.GT.AND P5, PT, R0, 0xf1, P3 ;  /* 0x000000f10000780c */ /* 0x000fe40001fa4270 */
[----:B0-----:R-:W-:Y:S01]  /*1e9c0*/  IADD3.X R11, R5, UR4, RZ, P2, !PT ;  /* 0x00000004050b7c10 */ /* 0x001fe200097fe4ff */
[----:B------:R-:W-:Y:S01]  /*1e9d0*/  @P0 STG.E.U16 desc[UR36][R6.64+0x1e2], R17 ;  /* 0x0001e21106000986 */ /* 0x000fe2000c101524 */
[----:B------:R-:W-:-:S03]  /*1e9e0*/  IADD3 R12, P0, R4, UR5, RZ ;  /* 0x00000005040c7c10 */ /* 0x000fc6000ff1e0ff */
[----:B------:R0:W-:Y:S01]  /*1e9f0*/  @P4 STG.E.U16 desc[UR36][R10.64+0x1e0], R15 ;  /* 0x0001e00f0a004986 */ /* 0x0001e2000c101524 */
[----:B------:R-:W-:Y:S01]  /*1ea00*/  ISETP.GT.AND P4, PT, R0, 0xf8, P1 ;  /* 0x000000f80000780c */ /* 0x000fe20000f84270 */
[----:B------:R-:W-:Y:S01]  /*1ea10*/  FMUL R14, R22, R2 ;  /* 0x00000002160e7220 */ /* 0x000fe20000400000 */
[----:B------:R-:W-:Y:S02]  /*1ea20*/  ISETP.GT.AND P2, PT, R3, 0x100, PT ;  /* 0x000001000300780c */ /* 0x000fe40003f44270 */
[----:B------:R-:W-:Y:S02]  /*1ea30*/  ISETP.GT.AND P1, PT, R0, 0xf9, P1 ;  /* 0x000000f90000780c */ /* 0x000fe40000f24270 */
[----:B0-----:R-:W-:Y:S02]  /*1ea40*/  F2FP.BF16.F32.PACK_AB R11, RZ, R13 ;  /* 0x0000000dff0b723e */ /* 0x001fe400000010ff */
[----:B------:R-:W-:Y:S02]  /*1ea50*/  IADD3.X R13, R5, UR4, RZ, P0, !PT ;  /* 0x00000004050d7c10 */ /* 0x000fe400087fe4ff */
[----:B------:R-:W-:-:S02]  /*1ea60*/  PRMT R18, R11, 0x7610, R18 ;  /* 0x000076100b127816 */ /* 0x000fc40000000012 */
[----:B------:R-:W-:Y:S01]  /*1ea70*/  ISETP.GT.AND P0, PT, R3, 0x108, PT ;  /* 0x000001080300780c */ /* 0x000fe20003f04270 */
[----:B------:R-:W-:Y:S01]  /*1ea80*/  FMUL R3, R23, R2 ;  /* 0x0000000217037220 */ /* 0x000fe20000400000 */
[----:B------:R-:W-:Y:S01]  /*1ea90*/  F2FP.BF16.F32.PACK_AB R14, RZ, R14 ;  /* 0x0000000eff0e723e */ /* 0x000fe200000010ff */
[----:B------:R0:W-:Y:S01]  /*1eaa0*/  @P5 STG.E.U16 desc[UR36][R12.64+0x1e2], R18 ;  /* 0x0001e2120c005986 */ /* 0x0001e2000c101524 */
[----:B------:R-:W-:Y:S02]  /*1eab0*/  ISETP.GT.AND P5, PT, R0, 0xf8, P3 ;  /* 0x000000f80000780c */ /* 0x000fe40001fa4270 */
[----:B------:R-:W-:Y:S01]  /*1eac0*/  F2FP.BF16.F32.PACK_AB R3, RZ, R3 ;  /* 0x00000003ff03723e */ /* 0x000fe200000010ff */
[----:B------:R-:W-:Y:S01]  /*1ead0*/  FMUL R11, R152, R2 ;  /* 0x00000002980b7220 */ /* 0x000fe20000400000 */
[----:B------:R-:W-:Y:S01]  /*1eae0*/  @P4 STG.E.U16 desc[UR36][R6.64+0x1f0], R14 ;  /* 0x0001f00e06004986 */ /* 0x000fe2000c101524 */
[----:B------:R-:W-:Y:S02]  /*1eaf0*/  IADD3 R10, P4, R4, UR5, RZ ;  /* 0x00000005040a7c10 */ /* 0x000fe4000ff9e0ff */
[----:B------:R-:W-:-:S02]  /*1eb00*/  PRMT R15, R3, 0x7610, R15 ;  /* 0x00007610030f7816 */ /* 0x000fc4000000000f */
[----:B0-----:R-:W-:-:S03]  /*1eb10*/  F2FP.BF16.F32.PACK_AB R13, RZ, R11 ;  /* 0x0000000bff0d723e */ /* 0x001fc600000010ff */
[----:B------:R0:W-:Y:S01]  /*1eb20*/  @P1 STG.E.U16 desc[UR36][R6.64+0x1f2], R15 ;  /* 0x0001f20f06001986 */ /* 0x0001e2000c101524 */
[----:B------:R-:W-:Y:S02]  /*1eb30*/  IADD3.X R11, R5, UR4, RZ, P4, !PT ;  /* 0x00000004050b7c10 */ /* 0x000fe4000a7fe4ff */
[----:B------:R-:W-:Y:S01]  /*1eb40*/  IADD3 R12, P1, R4, UR5, RZ ;  /* 0x00000005040c7c10 */ /* 0x000fe2000ff3e0ff */
[----:B------:R-:W-:Y:S01]  /*1eb50*/  USHF.L.U32 UR11, UR8, 0x9, URZ ;  /* 0x00000009080b7899 */ /* 0x000fe2000800063f */
[C---:B------:R-:W-:Y:S01]  /*1eb60*/  ISETP.GT.AND P3, PT, R0.reuse, 0xf9, P3 ;  /* 0x000000f90000780c */ /* 0x040fe20001f64270 */
[----:B------:R1:W-:Y:S01]  /*1eb70*/  @P5 STG.E.U16 desc[UR36][R10.64+0x1f0], R13 ;  /* 0x0001f00d0a005986 */ /* 0x0003e2000c101524 */
[----:B------:R-:W-:Y:S01]  /*1eb80*/  ISETP.GT.AND P4, PT, R0, RZ, P2 ;  /* 0x000000ff0000720c */ /* 0x000fe20001784270 */
[-C--:B------:R-:W-:Y:S01]  /*1eb90*/  FMUL R3, R20, R2.reuse ;  /* 0x0000000214037220 */ /* 0x080fe20000400000 */
[----:B------:R-:W-:Y:S01]  /*1eba0*/  USHF.L.U64.HI UR5, UR8, 0x9, UR9 ;  /* 0x0000000908057899 */ /* 0x000fe20008010209 */
[-C--:B------:R-:W-:Y:S01]  /*1ebb0*/  FMUL R24, R24, R2.reuse ;  /* 0x0000000218187220 */ /* 0x080fe20000400000 */
[----:B------:R-:W-:Y:S01]  /*1ebc0*/  FMUL R25, R25, R2 ;  /* 0x0000000219197220 */ /* 0x000fe20000400000 */
[----:B0-----:R-:W-:-:S02]  /*1ebd0*/  IADD3 R6, P5, R8, UR11, RZ ;  /* 0x0000000b08067c10 */ /* 0x001fc4000ffbe0ff */
[----:B-1----:R-:W-:Y:S02]  /*1ebe0*/  IADD3.X R13, R5, UR4, RZ, P1, !PT ;  /* 0x00000004050d7c10 */ /* 0x002fe40008ffe4ff */
[C---:B------:R-:W-:Y:S02]  /*1ebf0*/  ISETP.GT.AND P1, PT, R0.reuse, 0x1, P2 ;  /* 0x000000010000780c */ /* 0x040fe40001724270 */
[----:B------:R-:W-:Y:S02]  /*1ec00*/  F2FP.BF16.F32.PACK_AB R3, RZ, R3 ;  /* 0x00000003ff03723e */ /* 0x000fe400000010ff */
[----:B------:R-:W-:Y:S02]  /*1ec10*/  F2FP.BF16.F32.PACK_AB R24, RZ, R24 ;  /* 0x00000018ff18723e */ /* 0x000fe400000010ff */
[----:B------:R-:W-:Y:S02]  /*1ec20*/  IADD3.X R7, R9, UR5, RZ, P5, !PT ;  /* 0x0000000509077c10 */ /* 0x000fe4000affe4ff */
[----:B------:R-:W-:Y:S01]  /*1ec30*/  F2FP.BF16.F32.PACK_AB R25, RZ, R25 ;  /* 0x00000019ff19723e */ /* 0x000fe200000010ff */
[----:B------:R-:W-:Y:S01]  /*1ec40*/  @P3 STG.E.U16 desc[UR36][R12.64+0x1f2], R3 ;  /* 0x0001f2030c003986 */ /* 0x000fe2000c101524 */
[----:B------:R-:W-:-:S03]  /*1ec50*/  ISETP.GT.AND P3, PT, R0, RZ, P0 ;  /* 0x000000ff0000720c */ /* 0x000fc60000764270 */
[----:B------:R-:W-:Y:S01]  /*1ec60*/  @P4 STG.E.U16 desc[UR36][R6.64], R24 ;  /* 0x0000001806004986 */ /* 0x000fe2000c101524 */
[----:B------:R-:W-:-:S03]  /*1ec70*/  ISETP.GT.AND P4, PT, R0, 0x1, P0 ;  /* 0x000000010000780c */ /* 0x000fc60000784270 */
[----:B------:R-:W-:Y:S01]  /*1ec80*/  @P1 STG.E.U16 desc[UR36][R6.64+0x2], R25 ;  /* 0x0000021906001986 */ /* 0x000fe2000c101524 */
[----:B------:R-:W-:Y:S01]  /*1ec90*/  IADD3 R8, P1, R4, UR11, RZ ;  /* 0x0000000b04087c10 */ /* 0x000fe2000ff3e0ff */
[-C--:B------:R-:W-:Y:S01]  /*1eca0*/  FMUL R26, R26, R2.reuse ;  /* 0x000000021a1a7220 */ /* 0x080fe20000400000 */
[-C--:B------:R-:W-:Y:S01]  /*1ecb0*/  FMUL R27, R27, R2.reuse ;  /* 0x000000021b1b7220 */ /* 0x080fe20000400000 */
[----:B------:R-:W-:Y:S02]  /*1ecc0*/  IADD3 R10, P5, R4, UR11, RZ ;  /* 0x0000000b040a7c10 */ /* 0x000fe4000ffbe0ff */
[----:B------:R-:W-:Y:S02]  /*1ecd0*/  IADD3.X R9, R5, UR5, RZ, P1, !PT ;  /* 0x0000000505097c10 */ /* 0x000fe40008ffe4ff */
[----:B------:R-:W-:Y:S01]  /*1ece0*/  ISETP.GT.AND P1, PT, R0, 0x8, P2 ;  /* 0x000000080000780c */ /* 0x000fe20001724270 */
[----:B------:R-:W-:Y:S01]  /*1ecf0*/  FMUL R28, R28, R2 ;  /* 0x000000021c1c7220 */ /* 0x000fe20000400000 */
[----:B------:R-:W-:-:S02]  /*1ed00*/  F2FP.BF16.F32.PACK_AB R26, RZ, R26 ;  /* 0x0000001aff1a723e */ /* 0x000fc400000010ff */
[----:B------:R-:W-:Y:S02]  /*1ed10*/  F2FP.BF16.F32.PACK_AB R27, RZ, R27 ;  /* 0x0000001bff1b723e */ /* 0x000fe400000010ff */
[----:B------:R-:W-:Y:S01]  /*1ed20*/  IADD3.X R11, R5, UR5, RZ, P5, !PT ;  /* 0x00000005050b7c10 */ /* 0x000fe2000affe4ff */
[----:B------:R0:W-:Y:S01]  /*1ed30*/  @P3 STG.E.U16 desc[UR36][R8.64], R26 ;  /* 0x0000001a08003986 */ /* 0x0001e2000c101524 */
[----:B------:R-:W-:Y:S02]  /*1ed40*/  F2FP.BF16.F32.PACK_AB R28, RZ, R28 ;  /* 0x0000001cff1c723e */ /* 0x000fe400000010ff */
[C---:B------:R-:W-:Y:S01]  /*1ed50*/  ISETP.GT.AND P3, PT, R0.reuse, 0x9, P2 ;  /* 0x000000090000780c */ /* 0x040fe20001764270 */
[----:B------:R1:W-:Y:S01]  /*1ed60*/  @P4 STG.E.U16 desc[UR36][R10.64+0x2], R27 ;  /* 0x0000021b0a004986 */ /* 0x0003e2000c101524 */
[----:B------:R-:W-:Y:S01]  /*1ed70*/  ISETP.GT.AND P4, PT, R0, 0x8, P0 ;  /* 0x000000080000780c */ /* 0x000fe20000784270 */
[-C--:B------:R-:W-:Y:S01]  /*1ed80*/  FMUL R29, R29, R2.reuse ;  /* 0x000000021d1d7220 */ /* 0x080fe20000400000 */
[----:B------:R-:W-:Y:S01]  /*1ed90*/  FMUL R30, R30, R2 ;  /* 0x000000021e1e7220 */ /* 0x000fe20000400000 */
[----:B------:R-:W-:Y:S01]  /*1eda0*/  @P1 STG.E.U16 desc[UR36][R6.64+0x10], R28 ;  /* 0x0000101c06001986 */ /* 0x000fe2000c101524 */
[----:B0-----:R-:W-:-:S02]  /*1edb0*/  IADD3 R8, P1, R4, UR11, RZ ;  /* 0x0000000b04087c10 */ /* 0x001fc4000ff3e0ff */
[----:B------:R-:W-:Y:S02]  /*1edc0*/  F2FP.BF16.F32.PACK_AB R29, RZ, R29 ;  /* 0x0000001dff1d723e */ /* 0x000fe400000010ff */
[----:B------:R-:W-:Y:S02]  /*1edd0*/  F2FP.BF16.F32.PACK_AB R30, RZ, R30 ;  /* 0x0000001eff1e723e */ /* 0x000fe400000010ff */
[----:B------:R-:W-:Y:S02]  /*1ede0*/  IADD3.X R9, R5, UR5, RZ, P1, !PT ;  /* 0x0000000505097c10 */ /* 0x000fe40008ffe4ff */
[C---:B------:R-:W-:Y:S01]  /*1edf0*/  ISETP.GT.AND P1, PT, R0.reuse, 0x9, P0 ;  /* 0x000000090000780c */ /* 0x040fe20000724270 */
[----:B------:R-:W-:Y:S01]  /*1ee00*/  @P3 STG.E.U16 desc[UR36][R6.64+0x12], R29 ;  /* 0x0000121d06003986 */ /* 0x000fe2000c101524 */
[-C--:B------:R-:W-:Y:S01]  /*1ee10*/  FMUL R31, R31, R2.reuse ;  /* 0x000000021f1f7220 */ /* 0x080fe20000400000 */
[----:B------:R-:W-:Y:S02]  /*1ee20*/  ISETP.GT.AND P3, PT, R0, 0x10, P2 ;  /* 0x000000100000780c */ /* 0x000fe40001764270 */
[----:B------:R0:W-:Y:S01]  /*1ee30*/  @P4 STG.E.U16 desc[UR36][R8.64+0x10], R30 ;  /* 0x0000101e08004986 */ /* 0x0001e2000c101524 */
[----:B-1----:R-:W-:Y:S01]  /*1ee40*/  IADD3 R10, P4, R4, UR11, RZ ;  /* 0x0000000b040a7c10 */ /* 0x002fe2000ff9e0ff */
[----:B------:R-:W-:Y:S01]  /*1ee50*/  FMUL R32, R32, R2 ;  /* 0x0000000220207220 */ /* 0x000fe20000400000 */
[----:B------:R-:W-:-:S02]  /*1ee60*/  F2FP.BF16.F32.PACK_AB R31, RZ, R31 ;  /* 0x0000001fff1f723e */ /* 0x000fc400000010ff */
[----:B------:R-:W-:Y:S02]  /*1ee70*/  IADD3.X R11, R5, UR5, RZ, P4, !PT ;  /* 0x00000005050b7c10 */ /* 0x000fe4000a7fe4ff */
        /* <DEDUP_REMOVED lines=10> */
[----:B------:R-:W-:Y:S01]  /*1ef20*/  IADD3.X R9, R5, UR5, RZ, P3, !PT ;  /* 0x0000000505097c10 */ /* 0x000fe20009ffe4ff */
[----:B------:R-:W-:Y:S01]  /*1ef30*/  @P4 STG.E.U16 desc[UR36][R6.64+0x22], R33 ;  /* 0x0000222106004986 */ /* 0x000fe2000c101524 */
[----:B------:R-:W-:-:S03]  /*1ef40*/  ISETP.GT.AND P3, PT, R0, 0x11, P0 ;  /* 0x000000110000780c */ /* 0x000fc60000764270 */
[----:B------:R0:W-:Y:S01]  /*1ef50*/  @P1 STG.E.U16 desc[UR36][R8.64+0x20], R34 ;  /* 0x0000202208001986 */ /* 0x0001e2000c101524 */
[C---:B------:R-:W-:Y:S01]  /*1ef60*/  ISETP.GT.AND P1, PT, R0.reuse, 0x18, P2 ;  /* 0x000000180000780c */ /* 0x040fe20001724270 */
[-C--:B------:R-:W-:Y:S01]  /*1ef70*/  FMUL R35, R35, R2.reuse ;  /* 0x0000000223237220 */ /* 0x080fe20000400000 */
[----:B------:R-:W-:Y:S01]  /*1ef80*/  ISETP.GT.AND P4, PT, R0, 0x19, P2 ;  /* 0x000000190000780c */ /* 0x000fe20001784270 */
[-C--:B------:R-:W-:Y:S01]  /*1ef90*/  FMUL R36, R36, R2.reuse ;  /* 0x0000000224247220 */ /* 0x080fe20000400000 */
[----:B-1----:R-:W-:Y:S01]  /*1efa0*/  IADD3 R10, P5, R4, UR11, RZ ;  /* 0x0000000b040a7c10 */ /* 0x002fe2000ffbe0ff */
[----:B------:R-:W-:Y:S01]  /*1efb0*/  FMUL R37, R37, R2 ;  /* 0x0000000225257220 */ /* 0x000fe20000400000 */
[----:B------:R-:W-:Y:S02]  /*1efc0*/  F2FP.BF16.F32.PACK_AB R35, RZ, R35 ;  /* 0x00000023ff23723e */ /* 0x000fe400000010ff */
[----:B------:R-:W-:Y:S02]  /*1efd0*/  IADD3.X R11, R5, UR5, RZ, P5, !PT ;  /* 0x00000005050b7c10 */ /* 0x000fe4000affe4ff */
[----:B------:R-:W-:-:S02]  /*1efe0*/  F2FP.BF16.F32.PACK_AB R36, RZ, R36 ;  /* 0x00000024ff24723e */ /* 0x000fc400000010ff */
[----:B------:R-:W-:Y:S01]  /*1eff0*/  F2FP.BF16.F32.PACK_AB R37, RZ, R37 ;  /* 0x00000025ff25723e */ /* 0x000fe200000010ff */
[----:B------:R1:W-:Y:S04]  /*1f000*/  @P3 STG.E.U16 desc[UR36][R10.64+0x22], R35 ;  /* 0x000022230a003986 */ /* 0x0003e8000c101524 */
[----:B------:R-:W-:Y:S01]  /*1f010*/  @P1 STG.E.U16 desc[UR36][R6.64+0x30], R36 ;  /* 0x0000302406001986 */ /* 0x000fe2000c101524 */
[----:B------:R-:W-:-:S03]  /*1f020*/  ISETP.GT.AND P1, PT, R0, 0x18, P0 ;  /* 0x000000180000780c */ /* 0x000fc60000724270 */
[----:B------:R-:W-:Y:S01]  /*1f030*/  @P4 STG.E.U16 desc[UR36][R6.64+0x32], R37 ;  /* 0x0000322506004986 */ /* 0x000fe2000c101524 */
[----:B------:R-:W-:Y:S01]  /*1f040*/  ISETP.GT.AND P4, PT, R0, 0x19, P0 ;  /* 0x000000190000780c */ /* 0x000fe20000784270 */
[-C--:B------:R-:W-:Y:S01]  /*1f050*/  FMUL R38, R38, R2.reuse ;  /* 0x0000000226267220 */ /* 0x080fe20000400000 */
[----:B------:R-:W-:Y:S01]  /*1f060*/  FMUL R39, R39, R2 ;  /* 0x0000000227277220 */ /* 0x000fe20000400000 */
[C---:B0-----:R-:W-:Y:S02]  /*1f070*/  IADD3 R8, P3, R4.reuse, UR11, RZ ;  /* 0x0000000b04087c10 */ /* 0x041fe4000ff7e0ff */
[----:B-1----:R-:W-:Y:S02]  /*1f080*/  IADD3 R10, P5, R4, UR11, RZ ;  /* 0x0000000b040a7c10 */ /* 0x002fe4000ffbe0ff */
[----:B------:R-:W-:Y:S02]  /*1f090*/  F2FP.BF16.F32.PACK_AB R38, RZ, R38 ;  /* 0x00000026ff26723e */ /* 0x000fe400000010ff */
[----:B------:R-:W-:-:S02]  /*1f0a0*/  IADD3.X R9, R5, UR5, RZ, P3, !PT ;  /* 0x0000000505097c10 */ /* 0x000fc40009ffe4ff */
[----:B------:R-:W-:Y:S02]  /*1f0b0*/  F2FP.BF16.F32.PACK_AB R39, RZ, R39 ;  /* 0x00000027ff27723e */ /* 0x000fe400000010ff */
[----:B------:R-:W-:Y:S01]  /*1f0c0*/  IADD3.X R11, R5, UR5, RZ, P5, !PT ;  /* 0x00000005050b7c10 */ /* 0x000fe2000affe4ff */
[----:B------:R0:W-:Y:S01]  /*1f0d0*/  @P1 STG.E.U16 desc[UR36][R8.64+0x30], R38 ;  /* 0x0000302608001986 */ /* 0x0001e2000c101524 */
[----:B------:R-:W-:-:S03]  /*1f0e0*/  ISETP.GT.AND P3, PT, R0, 0x20, P2 ;  /* 0x000000200000780c */ /* 0x000fc60001764270 */
[----:B------:R1:W-:Y:S01]  /*1f0f0*/  @P4 STG.E.U16 desc[UR36][R10.64+0x32], R39 ;  /* 0x000032270a004986 */ /* 0x0003e2000c101524 */
[----:B------:R-:W-:Y:S01]  /*1f100*/  ISETP.GT.AND P4, PT, R0, 0x21, P2 ;  /* 0x000000210000780c */ /* 0x000fe20001784270 */
[-C--:B------:R-:W-:Y:S01]  /*1f110*/  FMUL R40, R40, R2.reuse ;  /* 0x0000000228287220 */ /* 0x080fe20000400000 */
[----:B------:R-:W-:Y:S01]  /*1f120*/  FMUL R41, R41, R2 ;  /* 0x0000000229297220 */ /* 0x000fe20000400000 */
[----:B------:R-:W-:Y:S02]  /*1f130*/  ISETP.GT.AND P5, PT, R0, 0x20, P0 ;  /* 0x000000200000780c */ /* 0x000fe400007a4270 */
[----:B0-----:R-:W-:Y:S02]  /*1f140*/  IADD3 R8, P1, R4, UR11, RZ ;  /* 0x0000000b04087c10 */ /* 0x001fe4000ff3e0ff */
[----:B------:R-:W-:Y:S02]  /*1f150*/  F2FP.BF16.F32.PACK_AB R40, RZ, R40 ;  /* 0x00000028ff28723e */ /* 0x000fe400000010ff */
[----:B------:R-:W-:-:S02]  /*1f160*/  F2FP.BF16.F32.PACK_AB R41, RZ, R41 ;  /* 0x00000029ff29723e */ /* 0x000fc400000010ff */
[----:B------:R-:W-:Y:S02]  /*1f170*/  IADD3.X R9, R5, UR5, RZ, P1, !PT ;  /* 0x0000000505097c10 */ /* 0x000fe40008ffe4ff */
[----:B------:R-:W-:Y:S01]  /*1f180*/  ISETP.GT.AND P1, PT, R0, 0x21, P0 ;  /* 0x000000210000780c */ /* 0x000fe20000724270 */
[-C--:B------:R-:W-:Y:S01]  /*1f190*/  FMUL R42, R42, R2.reuse ;  /* 0x000000022a2a7220 */ /* 0x080fe20000400000 */
[----:B------:R-:W-:Y:S01]  /*1f1a0*/  @P3 STG.E.U16 desc[UR36][R6.64+0x40], R40 ;  /* 0x0000402806003986 */ /* 0x000fe2000c101524 */
[-C--:B------:R-:W-:Y:S01]  /*1f1b0*/  FMUL R43, R43, R2.reuse ;  /* 0x000000022b2b7220 */ /* 0x080fe20000400000 */
[----:B------:R-:W-:Y:S02]  /*1f1c0*/  ISETP.GT.AND P3, PT, R0, 0x28, P2 ;  /* 0x000000280000780c */ /* 0x000fe40001764270 */
[----:B------:R-:W-:Y:S01]  /*1f1d0*/  @P4 STG.E.U16 desc[UR36][R6.64+0x42], R41 ;  /* 0x0000422906004986 */ /* 0x000fe2000c101524 */
[----:B-1----:R-:W-:Y:S01]  /*1f1e0*/  IADD3 R10, P4, R4, UR11, RZ ;  /* 0x0000000b040a7c10 */ /* 0x002fe2000ff9e0ff */
        /* <DEDUP_REMOVED lines=439> */
[----:B------:R-:W-:Y:S01]  /*20d60*/  ISETP.GT.AND P1, PT, R0, 0xd8, P2 ;  /* 0x000000d80000780c */ /* 0x000fe20001724270 */
[-C--:B------:R-:W-:Y:S01]  /*20d70*/  FMUL R131, R131, R2.reuse ;  /* 0x0000000283837220 */ /* 0x080fe20000400000 */
[-C--:B------:R-:W-:Y:S01]  /*20d80*/  FMUL R132, R132, R2.reuse ;  /* 0x0000000284847220 */ /* 0x080fe20000400000 */
[----:B-1----:R-:W-:Y:S02]  /*20d90*/  IADD3 R10, P5, R4, UR11, RZ ;  /* 0x0000000b040a7c10 */ /* 0x002fe4000ffbe0ff */
[----:B------:R-:W-:Y:S01]  /*20da0*/  ISETP.GT.AND P4, PT, R0, 0xd9, P2 ;  /* 0x000000d90000780c */ /* 0x000fe20001784270 */
[----:B------:R-:W-:Y:S01]  /*20db0*/  FMUL R133, R133, R2 ;  /* 0x0000000285857220 */ /* 0x000fe20000400000 */
[----:B------:R-:W-:Y:S02]  /*20dc0*/  F2FP.BF16.F32.PACK_AB R131, RZ, R131 ;  /* 0x00000083ff83723e */ /* 0x000fe400000010ff */
[----:B------:R-:W-:-:S02]  /*20dd0*/  IADD3.X R11, R5, UR5, RZ, P5, !PT ;  /* 0x00000005050b7c10 */ /* 0x000fc4000affe4ff */
[----:B------:R-:W-:Y:S02]  /*20de0*/  F2FP.BF16.F32.PACK_AB R132, RZ, R132 ;  /* 0x00000084ff84723e */ /* 0x000fe400000010ff */
[----:B------:R-:W-:Y:S01]  /*20df0*/  F2FP.BF16.F32.PACK_AB R133, RZ, R133 ;  /* 0x00000085ff85723e */ /* 0x000fe200000010ff */
[----:B------:R1:W-:Y:S04]  /*20e00*/  @P3 STG.E.U16 desc[UR36][R10.64+0x1a2], R131 ;  /* 0x0001a2830a003986 */ /* 0x0003e8000c101524 */
[----:B------:R-:W-:Y:S01]  /*20e10*/  @P1 STG.E.U16 desc[UR36][R6.64+0x1b0], R132 ;  /* 0x0001b08406001986 */ /* 0x000fe2000c101524 */
[----:B0-----:R-:W-:-:S03]  /*20e20*/  IADD3 R8, P1, R4, UR11, RZ ;  /* 0x0000000b04087c10 */ /* 0x001fc6000ff3e0ff */
[----:B------:R-:W-:Y:S01]  /*20e30*/  @P4 STG.E.U16 desc[UR36][R6.64+0x1b2], R133 ;  /* 0x0001b28506004986 */ /* 0x000fe2000c101524 */
[C---:B------:R-:W-:Y:S02]  /*20e40*/  ISETP.GT.AND P4, PT, R0.reuse, 0xd8, P0 ;  /* 0x000000d80000780c */ /* 0x040fe40000784270 */
[----:B------:R-:W-:Y:S02]  /*20e50*/  ISETP.GT.AND P3, PT, R0, 0xd9, P0 ;  /* 0x000000d90000780c */ /* 0x000fe40000764270 */
[----:B------:R-:W-:Y:S01]  /*20e60*/  IADD3.X R9, R5, UR5, RZ, P1, !PT ;  /* 0x0000000505097c10 */ /* 0x000fe20008ffe4ff */
[-C--:B------:R-:W-:Y:S01]  /*20e70*/  FMUL R134, R134, R2.reuse ;  /* 0x0000000286867220 */ /* 0x080fe20000400000 */
[----:B------:R-:W-:Y:S01]  /*20e80*/  ISETP.GT.AND P1, PT, R0, 0xe0, P2 ;  /* 0x000000e00000780c */ /* 0x000fe20001724270 */
[-C--:B------:R-:W-:Y:S01]  /*20e90*/  FMUL R135, R135, R2.reuse ;  /* 0x0000000287877220 */ /* 0x080fe20000400000 */
[----:B------:R-:W-:Y:S01]  /*20ea0*/  FMUL R136, R136, R2 ;  /* 0x0000000288887220 */ /* 0x000fe20000400000 */
[----:B-1----:R-:W-:-:S02]  /*20eb0*/  IADD3 R10, P5, R4, UR11, RZ ;  /* 0x0000000b040a7c10 */ /* 0x002fc4000ffbe0ff */
[----:B------:R-:W-:Y:S02]  /*20ec0*/  F2FP.BF16.F32.PACK_AB R134, RZ, R134 ;  /* 0x00000086ff86723e */ /* 0x000fe400000010ff */
[----:B------:R-:W-:Y:S02]  /*20ed0*/  F2FP.BF16.F32.PACK_AB R135, RZ, R135 ;  /* 0x00000087ff87723e */ /* 0x000fe400000010ff */
[----:B------:R-:W-:Y:S02]  /*20ee0*/  IADD3.X R11, R5, UR5, RZ, P5, !PT ;  /* 0x00000005050b7c10 */ /* 0x000fe4000affe4ff */
        /* <DEDUP_REMOVED lines=8> */
[----:B0-----:R-:W-:-:S03]  /*20f70*/  IADD3 R8, P4, R4, UR11, RZ ;  /* 0x0000000b04087c10 */ /* 0x001fc6000ff9e0ff */
[----:B------:R-:W-:Y:S02]  /*20f80*/  F2FP.BF16.F32.PACK_AB R137, RZ, R137 ;  /* 0x00000089ff89723e */ /* 0x000fe400000010ff */
[----:B------:R-:W-:Y:S02]  /*20f90*/  F2FP.BF16.F32.PACK_AB R138, RZ, R138 ;  /* 0x0000008aff8a723e */ /* 0x000fe400000010ff */
[----:B------:R-:W-:Y:S01]  /*20fa0*/  IADD3.X R9, R5, UR5, RZ, P4, !PT ;  /* 0x0000000505097c10 */ /* 0x000fe2000a7fe4ff */
[----:B------:R-:W-:Y:S04]  /*20fb0*/  @P3 STG.E.U16 desc[UR36][R6.64+0x1c2], R137 ;  /* 0x0001c28906003986 */ /* 0x000fe8000c101524 */
[----:B------:R0:W-:Y:S01]  /*20fc0*/  @P1 STG.E.U16 desc[UR36][R8.64+0x1c0], R138 ;  /* 0x0001c08a08001986 */ /* 0x0001e2000c101524 */
[C---:B------:R-:W-:Y:S01]  /*20fd0*/  ISETP.GT.AND P1, PT, R0.reuse, 0xe1, P0 ;  /* 0x000000e10000780c */ /* 0x040fe20000724270 */
[----:B------:R-:W-:Y:S01]  /*20fe0*/  FMUL R139, R139, R2 ;  /* 0x000000028b8b7220 */ /* 0x000fe20000400000 */
[----:B------:R-:W-:-:S02]  /*20ff0*/  ISETP.GT.AND P4, PT, R0, 0xe8, P2 ;  /* 0x000000e80000780c */ /* 0x000fc40001784270 */
[----:B------:R-:W-:Y:S01]  /*21000*/  ISETP.GT.AND P3, PT, R0, 0xe9, P2 ;  /* 0x000000e90000780c */ /* 0x000fe20001764270 */
[-C--:B------:R-:W-:Y:S01]  /*21010*/  FMUL R140, R140, R2.reuse ;  /* 0x000000028c8c7220 */ /* 0x080fe20000400000 */
[----:B------:R-:W-:Y:S01]  /*21020*/  FMUL R141, R141, R2 ;  /* 0x000000028d8d7220 */ /* 0x000fe20000400000 */
[----:B------:R-:W-:Y:S02]  /*21030*/  F2FP.BF16.F32.PACK_AB R139, RZ, R139 ;  /* 0x0000008bff8b723e */ /* 0x000fe400000010ff */
[----:B0-----:R-:W-:-:S04]  /*21040*/  IADD3 R8, P5, R4, UR11, RZ ;  /* 0x0000000b04087c10 */ /* 0x001fc8000ffbe0ff */
[----:B------:R-:W-:Y:S02]  /*21050*/  IADD3.X R9, R5, UR5, RZ, P5, !PT ;  /* 0x0000000505097c10 */ /* 0x000fe4000affe4ff */
[----:B------:R-:W-:Y:S02]  /*21060*/  F2FP.BF16.F32.PACK_AB R140, RZ, R140 ;  /* 0x0000008cff8c723e */ /* 0x000fe400000010ff */
[----:B------:R-:W-:Y:S01]  /*21070*/  F2FP.BF16.F32.PACK_AB R141, RZ, R141 ;  /* 0x0000008dff8d723e */ /* 0x000fe200000010ff */
[----:B------:R0:W-:Y:S01]  /*21080*/  @P1 STG.E.U16 desc[UR36][R8.64+0x1c2], R139 ;  /* 0x0001c28b08001986 */ /* 0x0001e2000c101524 */
[----:B------:R-:W-:Y:S01]  /*21090*/  ISETP.GT.AND P1, PT, R0, 0xe8, P0 ;  /* 0x000000e80000780c */ /* 0x000fe20000724270 */
[----:B------:R-:W-:Y:S02]  /*210a0*/  FMUL R142, R142, R2 ;  /* 0x000000028e8e7220 */ /* 0x000fe40000400000 */
[----:B------:R-:W-:Y:S01]  /*210b0*/  @P4 STG.E.U16 desc[UR36][R6.64+0x1d0], R140 ;  /* 0x0001d08c06004986 */ /* 0x000fe2000c101524 */
[----:B------:R-:W-:-:S03]  /*210c0*/  ISETP.GT.AND P4, PT, R0, 0xe9, P0 ;  /* 0x000000e90000780c */ /* 0x000fc60000784270 */
[----:B------:R-:W-:Y:S01]  /*210d0*/  @P3 STG.E.U16 desc[UR36][R6.64+0x1d2], R141 ;  /* 0x0001d28d06003986 */ /* 0x000fe2000c101524 */
[C---:B------:R-:W-:Y:S01]  /*210e0*/  IADD3 R10, P3, R4.reuse, UR11, RZ ;  /* 0x0000000b040a7c10 */ /* 0x040fe2000ff7e0ff */
[----:B------:R-:W-:Y:S01]  /*210f0*/  FMUL R143, R143, R2 ;  /* 0x000000028f8f7220 */ /* 0x000fe20000400000 */
[----:B------:R-:W-:Y:S02]  /*21100*/  F2FP.BF16.F32.PACK_AB R142, RZ, R142 ;  /* 0x0000008eff8e723e */ /* 0x000fe400000010ff */
[----:B0-----:R-:W-:Y:S02]  /*21110*/  IADD3 R8, P5, R4, UR11, RZ ;  /* 0x0000000b04087c10 */ /* 0x001fe4000ffbe0ff */
[C---:B------:R-:W-:Y:S02]  /*21120*/  IADD3.X R11, R5.reuse, UR5, RZ, P3, !PT ;  /* 0x00000005050b7c10 */ /* 0x040fe40009ffe4ff */
[----:B------:R-:W-:Y:S02]  /*21130*/  F2FP.BF16.F32.PACK_AB R143, RZ, R143 ;  /* 0x0000008fff8f723e */ /* 0x000fe400000010ff */
[----:B------:R-:W-:Y:S01]  /*21140*/  IADD3.X R9, R5, UR5, RZ, P5, !PT ;  /* 0x0000000505097c10 */ /* 0x000fe2000affe4ff */
[----:B------:R-:W-:Y:S01]  /*21150*/  @P1 STG.E.U16 desc[UR36][R10.64+0x1d0], R142 ;  /* 0x0001d08e0a001986 */ /* 0x000fe2000c101524 */
[----:B------:R-:W-:-:S02]  /*21160*/  ISETP.GT.AND P3, PT, R0, 0xf0, P2 ;  /* 0x000000f00000780c */ /* 0x000fc40001764270 */
[----:B------:R-:W-:Y:S01]  /*21170*/  ISETP.GT.AND P1, PT, R0, 0xf1, P2 ;  /* 0x000000f10000780c */ /* 0x000fe20001724270 */
[-C--:B------:R-:W-:Y:S01]  /*21180*/  FMUL R144, R144, R2.reuse ;  /* 0x0000000290907220 */ /* 0x080fe20000400000 */
[-C--:B------:R-:W-:Y:S01]  /*21190*/  FMUL R145, R145, R2.reuse ;  /* 0x0000000291917220 */ /* 0x080fe20000400000 */
[----:B------:R0:W-:Y:S01]  /*211a0*/  @P4 STG.E.U16 desc[UR36][R8.64+0x1d2], R143 ;  /* 0x0001d28f08004986 */ /* 0x0001e2000c101524 */
[----:B------:R-:W-:Y:S01]  /*211b0*/  ISETP.GT.AND P4, PT, R0, 0xf0, P0 ;  /* 0x000000f00000780c */ /* 0x000fe20000784270 */
[----:B------:R-:W-:Y:S01]  /*211c0*/  FMUL R146, R146, R2 ;  /* 0x0000000292927220 */ /* 0x000fe20000400000 */
[----:B------:R-:W-:Y:S02]  /*211d0*/  F2FP.BF16.F32.PACK_AB R144, RZ, R144 ;  /* 0x00000090ff90723e */ /* 0x000fe400000010ff */
[----:B------:R-:W-:Y:S02]  /*211e0*/  F2FP.BF16.F32.PACK_AB R145, RZ, R145 ;  /* 0x00000091ff91723e */ /* 0x000fe400000010ff */
[----:B------:R-:W-:Y:S01]  /*211f0*/  IADD3 R12, P5, R4, UR11, RZ ;  /* 0x0000000b040c7c10 */ /* 0x000fe2000ffbe0ff */
[----:B------:R1:W-:Y:S01]  /*21200*/  @P3 STG.E.U16 desc[UR36][R6.64+0x1e0], R144 ;  /* 0x0001e09006003986 */ /* 0x0003e2000c101524 */
[----:B------:R-:W-:-:S02]  /*21210*/  F2FP.BF16.F32.PACK_AB R146, RZ, R146 ;  /* 0x00000092ff92723e */ /* 0x000fc400000010ff */
[----:B------:R-:W-:Y:S01]  /*21220*/  IADD3.X R13, R5, UR5, RZ, P5, !PT ;  /* 0x00000005050d7c10 */ /* 0x000fe2000affe4ff */
[----:B------:R1:W-:Y:S01]  /*21230*/  @P1 STG.E.U16 desc[UR36][R6.64+0x1e2], R145 ;  /* 0x0001e29106001986 */ /* 0x0003e2000c101524 */
[C---:B------:R-:W-:Y:S02]  /*21240*/  ISETP.GT.AND P1, PT, R0.reuse, 0xf1, P0 ;  /* 0x000000f10000780c */ /* 0x040fe40000724270 */
[----:B------:R-:W-:Y:S01]  /*21250*/  ISETP.GT.AND P3, PT, R0, 0xf8, P2 ;  /* 0x000000f80000780c */ /* 0x000fe20001764270 */
[-C--:B------:R-:W-:Y:S01]  /*21260*/  FMUL R147, R147, R2.reuse ;  /* 0x0000000293937220 */ /* 0x080fe20000400000 */
[----:B------:R1:W-:Y:S01]  /*21270*/  @P4 STG.E.U16 desc[UR36][R12.64+0x1e0], R146 ;  /* 0x0001e0920c004986 */ /* 0x0003e2000c101524 */
[----:B------:R-:W-:Y:S01]  /*21280*/  FMUL R148, R148, R2 ;  /* 0x0000000294947220 */ /* 0x000fe20000400000 */
[----:B0-----:R-:W-:Y:S02]  /*21290*/  IADD3 R8, P4, R4, UR11, RZ ;  /* 0x0000000b04087c10 */ /* 0x001fe4000ff9e0ff */
[----:B------:R-:W-:-:S02]  /*212a0*/  F2FP.BF16.F32.PACK_AB R147, RZ, R147 ;  /* 0x00000093ff93723e */ /* 0x000fc400000010ff */
[----:B------:R-:W-:Y:S02]  /*212b0*/  IADD3.X R9, R5, UR5, RZ, P4, !PT ;  /* 0x0000000505097c10 */ /* 0x000fe4000a7fe4ff */
[----:B------:R-:W-:Y:S02]  /*212c0*/  F2FP.BF16.F32.PACK_AB R148, RZ, R148 ;  /* 0x00000094ff94723e */ /* 0x000fe400000010ff */
[C---:B------:R-:W-:Y:S01]  /*212d0*/  ISETP.GT.AND P2, PT, R0.reuse, 0xf9, P2 ;  /* 0x000000f90000780c */ /* 0x040fe20001744270 */
[----:B------:R1:W-:Y:S01]  /*212e0*/  @P1 STG.E.U16 desc[UR36][R8.64+0x1e2], R147 ;  /* 0x0001e29308001986 */ /* 0x0003e2000c101524 */
[C---:B------:R-:W-:Y:S01]  /*212f0*/  ISETP.GT.AND P4, PT, R0.reuse, 0xf8, P0 ;  /* 0x000000f80000780c */ /* 0x040fe20000784270 */
[-C--:B------:R-:W-:Y:S01]  /*21300*/  FMUL R149, R149, R2.reuse ;  /* 0x0000000295957220 */ /* 0x080fe20000400000 */
[----:B------:R-:W-:Y:S01]  /*21310*/  ISETP.GT.AND P0, PT, R0, 0xf9, P0 ;  /* 0x000000f90000780c */ /* 0x000fe20000704270 */
[----:B------:R1:W-:Y:S01]  /*21320*/  @P3 STG.E.U16 desc[UR36][R6.64+0x1f0], R148 ;  /* 0x0001f09406003986 */ /* 0x0003e2000c101524 */
[-C--:B------:R-:W-:Y:S01]  /*21330*/  FMUL R150, R150, R2.reuse ;  /* 0x0000000296967220 */ /* 0x080fe20000400000 */
[C---:B------:R-:W-:Y:S01]  /*21340*/  IADD3 R10, P3, R4.reuse, UR11, RZ ;  /* 0x0000000b040a7c10 */ /* 0x040fe2000ff7e0ff */
[----:B------:R-:W-:Y:S01]  /*21350*/  FMUL R151, R151, R2 ;  /* 0x0000000297977220 */ /* 0x000fe20000400000 */
[----:B------:R-:W-:-:S02]  /*21360*/  IADD3 R4, P1, R4, UR11, RZ ;  /* 0x0000000b04047c10 */ /* 0x000fc4000ff3e0ff */
[----:B------:R-:W-:Y:S02]  /*21370*/  F2FP.BF16.F32.PACK_AB R149, RZ, R149 ;  /* 0x00000095ff95723e */ /* 0x000fe400000010ff */
[C---:B------:R-:W-:Y:S02]  /*21380*/  IADD3.X R11, R5.reuse, UR5, RZ, P3, !PT ;  /* 0x00000005050b7c10 */ /* 0x040fe40009ffe4ff */
[----:B------:R-:W-:Y:S02]  /*21390*/  F2FP.BF16.F32.PACK_AB R150, RZ, R150 ;  /* 0x00000096ff96723e */ /* 0x000fe400000010ff */
[----:B------:R-:W-:Y:S02]  /*213a0*/  IADD3.X R5, R5, UR5, RZ, P1, !PT ;  /* 0x0000000505057c10 */ /* 0x000fe40008ffe4ff */
[----:B------:R-:W-:Y:S01]  /*213b0*/  F2FP.BF16.F32.PACK_AB R151, RZ, R151 ;  /* 0x00000097ff97723e */ /* 0x000fe200000010ff */
[----:B------:R1:W-:Y:S04]  /*213c0*/  @P2 STG.E.U16 desc[UR36][R6.64+0x1f2], R149 ;  /* 0x0001f29506002986 */ /* 0x0003e8000c101524 */
[----:B------:R1:W-:Y:S04]  /*213d0*/  @P4 STG.E.U16 desc[UR36][R4.64+0x1f0], R150 ;  /* 0x0001f09604004986 */ /* 0x0003e8000c101524 */
[----:B------:R1:W-:Y:S02]  /*213e0*/  @P0 STG.E.U16 desc[UR36][R10.64+0x1f2], R151 ;  /* 0x0001f2970a000986 */ /* 0x0003e4000c101524 */
.L_x_294:
[----:B------:R-:W-:Y:S05]  /*213f0*/  BSYNC B0 ;  /* 0x0000000000007941 */ /* 0x000fea0003800000 */
.L_x_28:
[----:B01----:R-:W2:Y:S04]  /*21400*/  LDL.LU R5, [R1+0x400] ;  /* 0x0004000001057983 */ /* 0x003ea80000300800 */
[----:B------:R-:W2:Y:S01]  /*21410*/  LDL.LU R4, [R1+0x404] ;  /* 0x0004040001047983 */ /* 0x000ea20000300800 */
[----:B------:R-:W-:Y:S01]  /*21420*/  ULDC UR4, c[0x0][0xc] ;  /* 0x0000030000047ab9 */ /* 0x000fe20000000800 */
[----:B------:R-:W-:Y:S01]  /*21430*/  ULDC UR5, c[0x0][0x10] ;  /* 0x0000040000057ab9 */ /* 0x000fe20000000800 */
[----:B-----5:R-:W2:Y:S01]  /*21440*/  LDC R3, c[0x0][0x14] ;  /* 0x00000500ff037b82 */ /* 0x020ea20000000800 */
[----:B------:R-:W-:Y:S01]  /*21450*/  UIMAD.WIDE.U32 UR4, UR4, UR5, URZ ;  /* 0x00000005040472a5 */ /* 0x000fe2000f8e003f */
[----:B------:R-:W-:Y:S01]  /*21460*/  PRMT R0, RZ, 0x7610, R0 ;  /* 0x00007610ff007816 */ /* 0x000fe20000000000 */
[----:B------:R-:W-:Y:S01]  /*21470*/  UMOV UR42, 0xffffffff ;  /* 0xffffffff002a7882 */ /* 0x000fe20000000000 */
[----:B------:R-:W-:-:S03]  /*21480*/  UMOV UR45, 0xffffffff ;  /* 0xffffffff002d7882 */ /* 0x000fc60000000000 */
[----:B--2---:R-:W-:-:S04]  /*21490*/  IMAD.WIDE.U32 R4, R3, UR4, R4 ;  /* 0x0000000403047c25 */ /* 0x004fc8000f8e0004 */
[----:B------:R-:W-:Y:S01]  /*214a0*/  IMAD R3, R3, UR5, RZ ;  /* 0x0000000503037c24 */ /* 0x000fe2000f8e02ff */
[----:B------:R-:W-:Y:S01]  /*214b0*/  ULDC.64 UR4, c[0x0][0x650] ;  /* 0x0001940000047ab9 */ /* 0x000fe20000000a00 */
[----:B------:R-:W-:Y:S01]  /*214c0*/  IMAD.MOV.U32 R21, RZ, RZ, R4 ;  /* 0x000000ffff157224 */ /* 0x000fe200078e0004 */
[----:B------:R-:W-:Y:S01]  /*214d0*/  ISETP.GE.U32.AND P0, PT, R4, UR4, PT ;  /* 0x0000000404007c0c */ /* 0x000fe2000bf06070 */
[----:B------:R-:W-:-:S05]  /*214e0*/  IMAD.IADD R23, R5, 0x1, R3 ;  /* 0x0000000105177824 */ /* 0x000fca00078e0203 */
[----:B------:R0:W-:Y:S01]  /*214f0*/  STL [R1+0x400], R23 ;  /* 0x0004001701007387 */ /* 0x0001e20000100800 */
[----:B------:R-:W-:-:S03]  /*21500*/  ISETP.GE.U32.AND.EX P0, PT, R23, UR5, PT, P0 ;  /* 0x0000000517007c0c */ /* 0x000fc6000bf06100 */
[----:B------:R0:W-:Y:S10]  /*21510*/  STL [R1+0x404], R21 ;  /* 0x0004041501007387 */ /* 0x0001f40000100800 */
[----:B0-----:R-:W-:Y:S05]  /*21520*/  @P0 BRA `(.L_x_295) ;  /* 0x0000000400780947 */ /* 0x001fea0003800000 */
[----:B------:R-:W0:Y:S01]  /*21530*/  S2R R17, SR_CTAID.X ;  /* 0x0000000000117919 */ /* 0x000e220000002500 */
[----:B------:R-:W1:Y:S01]  /*21540*/  LDC.64 R10, c[0x0][0x628] ;  /* 0x00018a00ff0a7b82 */ /* 0x000e620000000a00 */
[----:B------:R-:W-:Y:S01]  /*21550*/  ULDC UR4, c[0x0][0x150] ;  /* 0x0000540000047ab9 */ /* 0x000fe20000000800 */
[----:B------:R-:W-:Y:S01]  /*21560*/  IMAD.MOV.U32 R8, RZ, RZ, R21 ;  /* 0x000000ffff087224 */ /* 0x000fe200078e0015 */
[----:B------:R-:W2:Y:S01]  /*21570*/  S2R R19, SR_CTAID.Y ;  /* 0x0000000000137919 */ /* 0x000ea20000002600 */
[----:B------:R-:W-:-:S04]  /*21580*/  IMAD.MOV.U32 R9, RZ, RZ, R23 ;  /* 0x000000ffff097224 */ /* 0x000fc800078e0017 */
[----:B------:R-:W2:Y:S08]  /*21590*/  LDC R20, c[0x0][0x144] ;  /* 0x00005100ff147b82 */ /* 0x000eb00000000800 */
[----:B------:R-:W2:Y:S08]  /*215a0*/  LDC R12, c[0x0][0x630] ;  /* 0x00018c00ff0c7b82 */ /* 0x000eb00000000800 */
[----:B---34-:R-:W3:Y:S01]  /*215b0*/  LDC.64 R14, c[0x0][0x620] ;  /* 0x00018800ff0e7b82 */ /* 0x018ee20000000a00 */
[----:B-1----:R-:W-:-:S04]  /*215c0*/  ISETP.NE.U32.AND P0, PT, R10, RZ, PT ;  /* 0x000000ff0a00720c */ /* 0x002fc80003f05070 */
[----:B------:R-:W-:Y:S02]  /*215d0*/  ISETP.NE.AND.EX P0, PT, R11, RZ, PT, P0 ;  /* 0x000000ff0b00720c */ /* 0x000fe40003f05300 */
[----:B0-----:R-:W-:-:S05]  /*215e0*/  I2FP.F32.U32 R0, R17 ;  /* 0x0000001100007245 */ /* 0x001fca0000201000 */
[----:B------:R-:W-:-:S04]  /*215f0*/  FMUL R0, R0, UR4 ;  /* 0x0000000400007c20 */ /* 0x000fc80008400000 */
[----:B------:R0:W1:Y:S02]  /*21600*/  F2I.U32.TRUNC.NTZ R18, R0 ;  /* 0x0000000000127305 */ /* 0x000064000020f000 */
[----:B--2---:R-:W-:Y:S05]  /*21610*/  @!P0 BRA `(.L_x_296) ;  /* 0x0000000000288947 */ /* 0x004fea0003800000 */
[----:B0-----:R-:W0:Y:S02]  /*21620*/  LDC R0, c[0x0][0x634] ;  /* 0x00018d00ff007b82 */ /* 0x001e240000000800 */
        /* <DEDUP_REMOVED lines=9> */
.L_x_296:
[-CC-:B------:R-:W-:Y:S01]  /*216c0*/  SHF.R.U64 R27, R8, R12.reuse, R9.reuse ;  /* 0x0000000c081b7219 */ /* 0x180fe20000001209 */
[----:B------:R-:W2:Y:S01]  /*216d0*/  LDC.64 R24, c[0x0][0x640] ;  /* 0x00019000ff187b82 */ /* 0x000ea20000000a00 */
[----:B0-----:R-:W-:Y:S01]  /*216e0*/  SHF.R.U32.HI R0, RZ, R12, R9 ;  /* 0x0000000cff007219 */ /* 0x001fe20000011609 */
[----:B------:R-:W-:Y:S01]  /*216f0*/  IMAD.MOV.U32 R4, RZ, RZ, R21 ;  /* 0x000000ffff047224 */ /* 0x000fe200078e0015 */
[----:B------:R-:W-:Y:S01]  /*21700*/  IADD3 R3, P0, RZ, -R27, RZ ;  /* 0x8000001bff037210 */ /* 0x000fe20007f1e0ff */
[----:B-1----:R-:W-:Y:S01]  /*21710*/  IMAD.MOV R18, RZ, RZ, -R18 ;  /* 0x000000ffff127224 */ /* 0x002fe200078e0a12 */
[----:B------:R-:W-:Y:S01]  /*21720*/  ULDC UR4, c[0x0][0x154] ;  /* 0x0000550000047ab9 */ /* 0x000fe20000000800 */
[----:B------:R-:W-:Y:S02]  /*21730*/  IMAD.MOV.U32 R7, RZ, RZ, 0x1 ;  /* 0x00000001ff077424 */ /* 0x000fe400078e00ff */
[----:B------:R-:W0:Y:S01]  /*21740*/  LDC R6, c[0x0][0x618] ;  /* 0x00018600ff067b82 */ /* 0x000e220000000800 */
[----:B------:R-:W-:-:S02]  /*21750*/  IMAD.X R5, RZ, RZ, ~R0, P0 ;  /* 0x000000ffff057224 */ /* 0x000fc400000e0e00 */
[----:B------:R-:W-:Y:S02]  /*21760*/  IMAD R17, R20, R18, R17 ;  /* 0x0000001214117224 */ /* 0x000fe400078e0211 */
[-C--:B---3--:R-:W-:Y:S02]  /*21770*/  IMAD R0, R5, R14.reuse, RZ ;  /* 0x0000000e05007224 */ /* 0x088fe400078e02ff */
[----:B------:R-:W-:Y:S01]  /*21780*/  IMAD.MOV.U32 R5, RZ, RZ, R23 ;  /* 0x000000ffff057224 */ /* 0x000fe200078e0017 */
[----:B------:R-:W1:Y:S01]  /*21790*/  LDC R8, c[0x0][0x608] ;  /* 0x00018200ff087b82 */ /* 0x000e620000000800 */
[----:B------:R-:W-:-:S04]  /*217a0*/  IMAD.WIDE.U32 R4, R3, R14, R4 ;  /* 0x0000000e03047225 */ /* 0x000fc800078e0004 */
[----:B------:R-:W-:-:S03]  /*217b0*/  IMAD R3, R3, R15, R0 ;  /* 0x0000000f03037224 */ /* 0x000fc600078e0200 */
[----:B------:R-:W3:Y:S01]  /*217c0*/  LDC R22, c[0x0][0x658] ;  /* 0x00019600ff167b82 */ /* 0x000ee20000000800 */
[----:B------:R-:W-:Y:S01]  /*217d0*/  I2FP.F32.U32 R0, R19 ;  /* 0x0000001300007245 */ /* 0x000fe20000201000 */
[----:B------:R-:W-:Y:S01]  /*217e0*/  IMAD.IADD R3, R5, 0x1, R3 ;  /* 0x0000000105037824 */ /* 0x000fe200078e0203 */
[----:B--2---:R-:W-:Y:S01]  /*217f0*/  ISETP.NE.U32.AND P0, PT, R24, RZ, PT ;  /* 0x000000ff1800720c */ /* 0x004fe20003f05070 */
[----:B------:R-:W-:Y:S02]  /*21800*/  IMAD.MOV.U32 R5, RZ, RZ, -0x1 ;  /* 0xffffffffff057424 */ /* 0x000fe400078e00ff */
[----:B------:R-:W-:Y:S02]  /*21810*/  FMUL R0, R0, UR4 ;  /* 0x0000000400007c20 */ /* 0x000fe40008400000 */
[----:B------:R-:W2:Y:S01]  /*21820*/  LDC R18, c[0x0][0x148] ;  /* 0x00005200ff127b82 */ /* 0x000ea20000000800 */
[----:B0-----:R-:W-:Y:S01]  /*21830*/  SHF.R.U64 R12, R4, R6, R3 ;  /* 0x00000006040c7219 */ /* 0x001fe20000001203 */
[----:B------:R0:W4:Y:S01]  /*21840*/  F2I.U32.TRUNC.NTZ R13, R0 ;  /* 0x00000000000d7305 */ /* 0x000122000020f000 */
[----:B------:R-:W-:-:S02]  /*21850*/  ISETP.NE.AND.EX P0, PT, R25, RZ, PT, P0 ;  /* 0x000000ff1900720c */ /* 0x000fc40003f05300 */
[----:B------:R-:W-:-:S03]  /*21860*/  SHF.R.U32.HI R3, RZ, R6, R3 ;  /* 0x00000006ff037219 */ /* 0x000fc60000011603 */
[----:B------:R-:W0:Y:S01]  /*21870*/  LDC R15, c[0x0][0x600] ;  /* 0x00018000ff0f7b82 */ /* 0x000e220000000800 */
[-CC-:B-1----:R-:W-:Y:S02]  /*21880*/  SHF.R.U64 R10, R12, R8.reuse, R3.reuse ;  /* 0x000000080c0a7219 */ /* 0x182fe40000001203 */
[----:B------:R-:W-:-:S05]  /*21890*/  SHF.R.U32.HI R3, RZ, R8, R3 ;  /* 0x00000008ff037219 */ /* 0x000fca0000011603 */
[----:B------:R-:W1:Y:S01]  /*218a0*/  LDC R20, c[0x0][0x648] ;  /* 0x00019200ff147b82 */ /* 0x000e620000000800 */
[-C--:B---3--:R-:W-:Y:S02]  /*218b0*/  SHF.L.U32 R4, R5, R22.reuse, RZ ;  /* 0x0000001605047219 */ /* 0x088fe400000006ff */
[-CC-:B------:R-:W-:Y:S02]  /*218c0*/  SHF.R.U64 R14, R10, R22.reuse, R3.reuse ;  /* 0x000000160a0e7219 */ /* 0x180fe40000001203 */
[----:B------:R-:W-:Y:S02]  /*218d0*/  SHF.R.U32.HI R5, RZ, R22, R3 ;  /* 0x00000016ff057219 */ /* 0x000fe40000011603 */
[----:B------:R-:W-:Y:S01]  /*218e0*/  LOP3.LUT R21, RZ, R4, RZ, 0x33, !PT ;  /* 0x00000004ff157212 */ /* 0x000fe200078e33ff */
[----:B------:R-:W3:Y:S01]  /*218f0*/  LDC R23, c[0x0][0x638] ;  /* 0x00018e00ff177b82 */ /* 0x000ee20000000800 */
[----:B------:R-:W-:Y:S01]  /*21900*/  SHF.L.U32 R22, R7, R22, RZ ;  /* 0x0000001607167219 */ /* 0x000fe200000006ff */
[----:B------:R-:W-:-:S06]  /*21910*/  IMAD.MOV.U32 R4, RZ, RZ, R14 ;  /* 0x000000ffff047224 */ /* 0x000fcc00078e000e */
[----:B------:R-:W0:Y:S01]  /*21920*/  LDC R26, c[0x0][0x610] ;  /* 0x00018400ff1a7b82 */ /* 0x000e220000000800 */
[----:B----4-:R-:W-:Y:S05]  /*21930*/  @!P0 BRA `(.L_x_297) ;  /* 0x0000000000288947 */ /* 0x010fea0003800000 */
[----:B------:R-:W4:Y:S02]  /*21940*/  LDC R3, c[0x0][0x64c] ;  /* 0x00019300ff037b82 */ /* 0x000f240000000800 */
[----:B----4-:R-:W-:-:S05]  /*21950*/  IADD3 R3, P0, R14, R3, RZ ;  /* 0x000000030e037210 */ /* 0x010fca0007f1e0ff */
        /* <DEDUP_REMOVED lines=8> */
.L_x_297:
[----:B------:R-:W4:Y:S01]  /*219e0*/  LDC R3, c[0x0][0x65c] ;  /* 0x00019700ff037b82 */ /* 0x000f220000000800 */
[----:B01----:R-:W-:Y:S01]  /*219f0*/  SHF.R.U64 R0, R4, R20, R5 ;  /* 0x0000001404007219 */ /* 0x003fe20000001205 */
[----:B------:R-:W-:Y:S01]  /*21a00*/  VIADD R7, R15, 0xffffffff ;  /* 0xffffffff0f077836 */ /* 0x000fe20000000000 */
[----:B------:R-:W-:Y:S01]  /*21a10*/  LOP3.LUT R5, R10, R21, RZ, 0xc0, !PT ;  /* 0x000000150a057212 */ /* 0x000fe200078ec0ff */
[----:B------:R-:W-:Y:S01]  /*21a20*/  IMAD.MOV R13, RZ, RZ, -R13 ;  /* 0x000000ffff0d7224 */ /* 0x000fe200078e0a0d */
[----:B------:R-:W-:Y:S02]  /*21a30*/  R2UR UR45, R27 ;  /* 0x000000001b2d72ca */ /* 0x000fe400000e0000 */
[----:B------:R-:W-:Y:S02]  /*21a40*/  LOP3.LUT R12, R12, R7, RZ, 0xc0, !PT ;  /* 0x000000070c0c7212 */ /* 0x000fe400078ec0ff */
[----:B----4-:R-:W-:Y:S01]  /*21a50*/  ISETP.NE.AND P0, PT, R3, 0x1, PT ;  /* 0x000000010300780c */ /* 0x010fe20003f05270 */
[----:B------:R-:W-:-:S02]  /*21a60*/  IMAD.MOV R3, RZ, RZ, -R0 ;  /* 0x000000ffff037224 */ /* 0x000fc400078e0a00 */
[----:B------:R-:W-:Y:S02]  /*21a70*/  IMAD R0, R22, R0, R5 ;  /* 0x0000000016007224 */ /* 0x000fe400078e0205 */
[----:B---3--:R-:W-:-:S04]  /*21a80*/  IMAD R3, R3, R23, R14 ;  /* 0x0000001703037224 */ /* 0x008fc800078e020e */
[----:B------:R-:W-:-:S04]  /*21a90*/  IMAD R3, R3, R15, R12 ;  /* 0x0000000f03037224 */ /* 0x000fc800078e020c */
[----:B--2---:R-:W-:-:S04]  /*21aa0*/  @P0 IMAD R17, R18, R13, R19 ;  /* 0x0000000d12110224 */ /* 0x004fc800078e0213 */
[----:B------:R-:W-:-:S05]  /*21ab0*/  IMAD R0, R0, R26, R17 ;  /* 0x0000001a00007224 */ /* 0x000fca00078e0211 */
[----:B------:R-:W-:Y:S02]  /*21ac0*/  SEL R4, R3, R0, !P0 ;  /* 0x0000000003047207 */ /* 0x000fe40004000000 */
[----:B------:R-:W-:Y:S02]  /*21ad0*/  SEL R0, R0, R3, !P0 ;  /* 0x0000000300007207 */ /* 0x000fe40004000000 */
[----:B------:R-:W-:Y:S02]  /*21ae0*/  R2UR UR42, R4 ;  /* 0x00000000042a72ca */ /* 0x000fe400000e0000 */
[----:B------:R-:W-:Y:S01]  /*21af0*/  R2UR UR41, R0 ;  /* 0x00000000002972ca */ /* 0x000fe200000e0000 */
[----:B------:R-:W-:-:S14]  /*21b00*/  IMAD.MOV.U32 R0, RZ, RZ, 0x1 ;  /* 0x00000001ff007424 */ /* 0x000fdc00078e00ff */
.L_x_295:
[----:B------:R-:W-:-:S13]  /*21b10*/  LOP3.LUT P0, RZ, R0, 0xff, RZ, 0xc0, !PT ;  /* 0x000000ff00ff7812 */ /* 0x000fda000780c0ff */
[----:B------:R-:W-:Y:S05]  /*21b20*/  @P0 BRA `(.L_x_298) ;  /* 0xfffffdf400340947 */ /* 0x000fea000383ffff */
[----:B------:R-:W-:Y:S05]  /*21b30*/  EXIT ;  /* 0x000000000000794d */ /* 0x000fea0003800000 */
.L_x_3:
[----:B------:R-:W2:Y:S01]  /*21b40*/  LDL R17, [R1+0x404] ;  /* 0x0004040001117983 */ /* 0x000ea20000100800 */
[----:B------:R-:W-:-:S03]  /*21b50*/  ULDC.64 UR4, c[0x0][0x650] ;  /* 0x0001940000047ab9 */ /* 0x000fc60000000a00 */
[----:B------:R-:W3:Y:S01]  /*21b60*/  LDL R18, [R1+0x400] ;  /* 0x0004000001127983 */ /* 0x000ee20000100800 */
[----:B------:R-:W-:Y:S01]  /*21b70*/  PRMT R6, RZ, 0x7610, R6 ;  /* 0x00007610ff067816 */ /* 0x000fe20000000006 */
[----:B------:R-:W-:Y:S02]  /*21b80*/  IMAD.MOV.U32 R3, RZ, RZ, -0x1 ;  /* 0xffffffffff037424 */ /* 0x000fe400078e00ff */
[----:B------:R-:W-:Y:S02]  /*21b90*/  IMAD.MOV.U32 R2, RZ, RZ, -0x1 ;  /* 0xffffffffff027424 */ /* 0x000fe400078e00ff */
[----:B------:R-:W-:Y:S01]  /*21ba0*/  IMAD.MOV.U32 R10, RZ, RZ, -0x1 ;  /* 0xffffffffff0a7424 */ /* 0x000fe200078e00ff */
[----:B--2---:R-:W-:-:S04]  /*21bb0*/  ISETP.GE.U32.AND P0, PT, R17, UR4, PT ;  /* 0x0000000411007c0c */ /* 0x004fc8000bf06070 */
[----:B---3--:R-:W-:-:S13]  /*21bc0*/  ISETP.GE.U32.AND.EX P0, PT, R18, UR5, PT, P0 ;  /* 0x0000000512007c0c */ /* 0x008fda000bf06100 */
        /* <DEDUP_REMOVED lines=19> */
.L_x_300:
[--C-:B------:R-:W-:Y:S01]  /*21d00*/  SHF.R.U64 R10, R8, R12, R9.reuse ;  /* 0x0000000c080a7219 */ /* 0x100fe20000001209 */
[----:B------:R-:W-:Y:S01]  /*21d10*/  IMAD.MOV.U32 R3, RZ, RZ, R18 ;  /* 0x000000ffff037224 */ /* 0x000fe200078e0012 */
[----:B------:R-:W-:Y:S01]  /*21d20*/  I2FP.F32.U32 R6, R4 ;  /* 0x0000000400067245 */ /* 0x000fe20000201000 */
[----:B------:R-:W0:Y:S01]  /*21d30*/  LDC R16, c[0x0][0x618] ;  /* 0x00018600ff107b82 */ /* 0x000e220000000800 */
[----:B------:R-:W-:Y:S01]  /*21d40*/  SHF.R.U32.HI R2, RZ, R12, R9 ;  /* 0x0000000cff027219 */ /* 0x000fe20000011609 */
[----:B------:R-:W-:Y:S01]  /*21d50*/  ULDC UR4, c[0x0][0x150] ;  /* 0x0000540000047ab9 */ /* 0x000fe20000000800 */
[----:B------:R-:W-:Y:S01]  /*21d60*/  IADD3 R5, P0, RZ, -R10, RZ ;  /* 0x8000000aff057210 */ /* 0x000fe20007f1e0ff */
[----:B------:R-:W-:Y:S01]  /*21d70*/  FMUL R9, R6, UR4 ;  /* 0x0000000406097c20 */ /* 0x000fe20008400000 */
[----:B------:R-:W-:-:S03]  /*21d80*/  ULDC UR4, c[0x0][0x154] ;  /* 0x0000550000047ab9 */ /* 0x000fc60000000800 */
[----:B------:R-:W1:Y:S01]  /*21d90*/  LDC.64 R18, c[0x0][0x640] ;  /* 0x00019000ff127b82 */ /* 0x000e620000000a00 */
[----:B------:R-:W-:Y:S01]  /*21da0*/  IMAD.X R7, RZ, RZ, ~R2, P0 ;  /* 0x000000ffff077224 */ /* 0x000fe200000e0e02 */
[----:B------:R-:W2:Y:S01]  /*21db0*/  F2I.U32.TRUNC.NTZ R9, R9 ;  /* 0x0000000900097305 */ /* 0x000ea2000020f000 */
[----:B------:R-:W-:Y:S02]  /*21dc0*/  IMAD.MOV.U32 R2, RZ, RZ, R17 ;  /* 0x000000ffff027224 */ /* 0x000fe400078e0011 */
[-C--:B------:R-:W-:Y:S02]  /*21dd0*/  IMAD R6, R7, R14.reuse, RZ ;  /* 0x0000000e07067224 */ /* 0x080fe400078e02ff */
[C---:B------:R-:W-:Y:S01]  /*21de0*/  IMAD.WIDE.U32 R2, R5.reuse, R14, R2 ;  /* 0x0000000e05027225 */ /* 0x040fe200078e0002 */
[----:B------:R-:W3:Y:S03]  /*21df0*/  LDC R11, c[0x0][0x144] ;  /* 0x00005100ff0b7b82 */ /* 0x000ee60000000800 */
[----:B------:R-:W-:-:S02]  /*21e00*/  IMAD R5, R5, R15, R6 ;  /* 0x0000000f05057224 */ /* 0x000fc400078e0206 */
[----:B------:R-:W-:Y:S02]  /*21e10*/  IMAD.MOV.U32 R6, RZ, RZ, -0x1 ;  /* 0xffffffffff067424 */ /* 0x000fe400078e00ff */
[----:B------:R-:W-:Y:S01]  /*21e20*/  IMAD.IADD R3, R3, 0x1, R5 ;  /* 0x0000000103037824 */ /* 0x000fe200078e0205 */
[----:B------:R-:W4:Y:S01]  /*21e30*/  LDC R12, c[0x0][0x608] ;  /* 0x00018200ff0c7b82 */ /* 0x000f220000000800 */
[----:B------:R-:W-:-:S03]  /*21e40*/  I2FP.F32.U32 R5, R0 ;  /* 0x0000000000057245 */ /* 0x000fc60000201000 */
[-C--:B0-----:R-:W-:Y:S01]  /*21e50*/  SHF.R.U64 R8, R2, R16.reuse, R3 ;  /* 0x0000001002087219 */ /* 0x081fe20000001203 */
[----:B--2---:R-:W-:Y:S01]  /*21e60*/  IMAD.MOV R2, RZ, RZ, -R9 ;  /* 0x000000ffff027224 */ /* 0x004fe200078e0a09 */
[----:B------:R-:W-:Y:S01]  /*21e70*/  SHF.R.U32.HI R3, RZ, R16, R3 ;  /* 0x00000010ff037219 */ /* 0x000fe20000011603 */
[----:B------:R-:W-:Y:S01]  /*21e80*/  FMUL R5, R5, UR4 ;  /* 0x0000000405057c20 */ /* 0x000fe20008400000 */
[----:B------:R-:W0:Y:S01]  /*21e90*/  LDC R7, c[0x0][0x658] ;  /* 0x00019600ff077b82 */ /* 0x000e220000000800 */
[----:B-1----:R-:W-:-:S04]  /*21ea0*/  ISETP.NE.U32.AND P0, PT, R18, RZ, PT ;  /* 0x000000ff1200720c */ /* 0x002fc80003f05070 */
[----:B------:R-:W-:-:S03]  /*21eb0*/  ISETP.NE.AND.EX P0, PT, R19, RZ, PT, P0 ;  /* 0x000000ff1300720c */ /* 0x000fc60003f05300 */
[----:B------:R-:W1:Y:S01]  /*21ec0*/  LDC R15, c[0x0][0x148] ;  /* 0x00005200ff0f7b82 */ /* 0x000e620000000800 */
[----:B---3--:R-:W-:Y:S02]  /*21ed0*/  IMAD R16, R11, R2, R4 ;  /* 0x000000020b107224 */ /* 0x008fe400078e0204 */
[----:B------:R-:W-:-:S05]  /*21ee0*/  IMAD.MOV.U32 R4, RZ, RZ, 0x1 ;  /* 0x00000001ff047424 */ /* 0x000fca00078e00ff */
[----:B------:R-:W2:Y:S01]  /*21ef0*/  LDC R14, c[0x0][0x600] ;  /* 0x00018000ff0e7b82 */ /* 0x000ea20000000800 */
[-CC-:B----4-:R-:W-:Y:S02]  /*21f00*/  SHF.R.U64 R11, R8, R12.reuse, R3.reuse ;  /* 0x0000000c080b7219 */ /* 0x190fe40000001203 */
[----:B------:R-:W-:Y:S02]  /*21f10*/  SHF.R.U32.HI R2, RZ, R12, R3 ;  /* 0x0000000cff027219 */ /* 0x000fe40000011603 */
[----:B------:R3:W4:Y:S03]  /*21f20*/  F2I.U32.TRUNC.NTZ R12, R5 ;  /* 0x00000005000c7305 */ /* 0x000726000020f000 */
[----:B------:R-:W1:Y:S01]  /*21f30*/  LDC R17, c[0x0][0x648] ;  /* 0x00019200ff117b82 */ /* 0x000e620000000800 */
[-C--:B0-----:R-:W-:Y:S02]  /*21f40*/  SHF.R.U64 R13, R11, R7.reuse, R2 ;  /* 0x000000070b0d7219 */ /* 0x081fe40000001202 */
[----:B------:R-:W-:-:S02]  /*21f50*/  SHF.L.U32 R6, R6, R7, RZ ;  /* 0x0000000706067219 */ /* 0x000fc400000006ff */
[-C--:B------:R-:W-:Y:S01]  /*21f60*/  SHF.R.U32.HI R3, RZ, R7.reuse, R2 ;  /* 0x00000007ff037219 */ /* 0x080fe20000011602 */
[----:B------:R-:W-:Y:S01]  /*21f70*/  IMAD.MOV.U32 R2, RZ, RZ, R13 ;  /* 0x000000ffff027224 */ /* 0x000fe200078e000d */
[----:B------:R-:W-:Y:S01]  /*21f80*/  SHF.L.U32 R21, R4, R7, RZ ;  /* 0x0000000704157219 */ /* 0x000fe200000006ff */
[----:B------:R-:W0:Y:S01]  /*21f90*/  LDC R20, c[0x0][0x638] ;  /* 0x00018e00ff147b82 */ /* 0x000e220000000800 */
[----:B------:R-:W-:-:S07]  /*21fa0*/  LOP3.LUT R22, RZ, R6, RZ, 0x33, !PT ;  /* 0x00000006ff167212 */ /* 0x000fce00078e33ff */
[----:B------:R-:W0:Y:S01]  /*21fb0*/  LDC R23, c[0x0][0x610] ;  /* 0x00018400ff177b82 */ /* 0x000e220000000800 */
[----:B---34-:R-:W-:Y:S05]  /*21fc0*/  @!P0 BRA `(.L_x_301) ;  /* 0x0000000000288947 */ /* 0x018fea0003800000 */
        /* <DEDUP_REMOVED lines=10> */
.L_x_301:
[----:B------:R-:W3:Y:S01]  /*22070*/  LDC R4, c[0x0][0x65c] ;  /* 0x00019700ff047b82 */ /* 0x000ee20000000800 */
[----:B-1----:R-:W-:Y:S01]  /*22080*/  SHF.R.U64 R3, R2, R17, R3 ;  /* 0x0000001102037219 */ /* 0x002fe20000001203 */
[----:B--2---:R-:W-:Y:S01]  /*22090*/  VIADD R5, R14, 0xffffffff ;  /* 0xffffffff0e057836 */ /* 0x004fe20000000000 */
[----:B------:R-:W-:Y:S01]  /*220a0*/  LOP3.LUT R2, R11, R22, RZ, 0xc0, !PT ;  /* 0x000000160b027212 */ /* 0x000fe200078ec0ff */
[----:B------:R-:W-:Y:S02]  /*220b0*/  IMAD.MOV R12, RZ, RZ, -R12 ;  /* 0x000000ffff0c7224 */ /* 0x000fe400078e0a0c */
[----:B------:R-:W-:Y:S01]  /*220c0*/  IMAD.MOV.U32 R6, RZ, RZ, 0x1 ;  /* 0x00000001ff067424 */ /* 0x000fe200078e00ff */
[----:B------:R-:W-:Y:S02]  /*220d0*/  LOP3.LUT R5, R8, R5, RZ, 0xc0, !PT ;  /* 0x0000000508057212 */ /* 0x000fe400078ec0ff */
[----:B---3--:R-:W-:Y:S01]  /*220e0*/  ISETP.NE.AND P0, PT, R4, 0x1, PT ;  /* 0x000000010400780c */ /* 0x008fe20003f05270 */
[----:B------:R-:W-:-:S02]  /*220f0*/  IMAD.MOV R4, RZ, RZ, -R3 ;  /* 0x000000ffff047224 */ /* 0x000fc400078e0a03 */
[----:B------:R-:W-:-:S10]  /*22100*/  IMAD R3, R21, R3, R2 ;  /* 0x0000000315037224 */ /* 0x000fd400078e0202 */
[----:B------:R-:W-:Y:S02]  /*22110*/  @P0 IMAD R16, R15, R12, R0 ;  /* 0x0000000c0f100224 */ /* 0x000fe400078e0200 */
[----:B0-----:R-:W-:Y:S02]  /*22120*/  IMAD R0, R4, R20, R13 ;  /* 0x0000001404007224 */ /* 0x001fe400078e020d */
[----:B------:R-:W-:Y:S02]  /*22130*/  IMAD R3, R3, R23, R16 ;  /* 0x0000001703037224 */ /* 0x000fe400078e0210 */
[----:B------:R-:W-:-:S05]  /*22140*/  IMAD R0, R0, R14, R5 ;  /* 0x0000000e00007224 */ /* 0x000fca00078e0205 */
[----:B------:R-:W-:Y:S02]  /*22150*/  SEL R2, R0, R3, !P0 ;  /* 0x0000000300027207 */ /* 0x000fe40004000000 */
[----:B------:R-:W-:-:S07]  /*22160*/  SEL R3, R3, R0, !P0 ;  /* 0x0000000003037207 */ /* 0x000fce0004000000 */
.L_x_299:
[----:B------:R-:W-:-:S08]  /*22170*/  NOP ;  /* 0x0000000000007918 */ /* 0x000fd00000000000 */
[----:B------:R-:W0:-:S00]  /*22180*/  USETMAXREG.DEALLOC.CTAPOOL 0x18 ;  /* 0x00000018000079c8 */ /* 0x000e0000080e0500 */
[----:B------:R-:W-:-:S13]  /*22190*/  ISETP.NE.AND P0, PT, RZ, UR8, PT ;  /* 0x00000008ff007c0c */ /* 0x000fda000bf05270 */
[----:B------:R-:W-:Y:S05]  /*221a0*/  @P0 EXIT ;  /* 0x000000000000094d */ /* 0x000fea0003800000 */
[----:B0-----:R-:W-:Y:S01]  /*221b0*/  LOP3.LUT P0, RZ, R6, 0xff, RZ, 0xc0, !PT ;  /* 0x000000ff06ff7812 */ /* 0x001fe2000780c0ff */
[----:B------:R-:W-:Y:S02]  /*221c0*/  IMAD.MOV.U32 R0, RZ, RZ, 0x1 ;  /* 0x00000001ff007424 */ /* 0x000fe400078e00ff */
[----:B------:R-:W-:-:S10]  /*221d0*/  IMAD.MOV.U32 R7, RZ, RZ, RZ ;  /* 0x000000ffff077224 */ /* 0x000fd400078e00ff */
[----:B------:R-:W-:Y:S05]  /*221e0*/  @!P0 BRA `(.L_x_302) ;  /* 0x0000000c00548947 */ /* 0x000fea0003800000 */
[----:B------:R-:W0:Y:S01]  /*221f0*/  LDC R0, c[0x0][0x28c] ;  /* 0x0000a300ff007b82 */ /* 0x000e220000000800 */
[----:B------:R-:W1:Y:S01]  /*22200*/  S2R R4, SR_TID.X ;  /* 0x0000000000047919 */ /* 0x000e620000002100 */
[----:B------:R-:W-:Y:S01]  /*22210*/  ULDC UR5, c[0x0][0x658] ;  /* 0x0001960000057ab9 */ /* 0x000fe20000000800 */
[----:B------:R-:W-:Y:S01]  /*22220*/  UMOV UR7, 0xffffffff ;  /* 0xffffffff00077882 */ /* 0x000fe20000000000 */
[----:B------:R-:W-:Y:S01]  /*22230*/  ULDC UR6, c[0x0][0xc] ;  /* 0x0000030000067ab9 */ /* 0x000fe20000000800 */
[----:B------:R-:W-:Y:S01]  /*22240*/  USHF.L.U32 UR8, UR7, UR5, URZ ;  /* 0x0000000507087299 */ /* 0x000fe2000800063f */
[----:B------:R-:W-:Y:S01]  /*22250*/  BSSY B0, `(.L_x_302) ;  /* 0x00000ce000007945 */ /* 0x000fe20003800000 */
[----:B------:R-:W-:Y:S01]  /*22260*/  UMOV UR9, 0x1 ;  /* 0x0000000100097882 */ /* 0x000fe20000000000 */
[----:B------:R-:W-:Y:S01]  /*22270*/  ULDC UR7, c[0x0][0x10] ;  /* 0x0000040000077ab9 */ /* 0x000fe20000000800 */
[----:B------:R-:W-:Y:S01]  /*22280*/  USHF.L.U32 UR18, UR9, UR5, URZ ;  /* 0x0000000509127299 */ /* 0x000fe2000800063f */
[----:B------:R-:W-:Y:S01]  /*22290*/  IMAD.MOV.U32 R9, RZ, RZ, 0x1 ;  /* 0x00000001ff097424 */ /* 0x000fe200078e00ff */
[----:B------:R-:W-:Y:S01]  /*222a0*/  UIMAD.WIDE.U32 UR6, UR6, UR7, URZ ;  /* 0x00000007060672a5 */ /* 0x000fe2000f8e003f */
[----:B------:R-:W-:Y:S01]  /*222b0*/  IMAD.MOV.U32 R7, RZ, RZ, RZ ;  /* 0x000000ffff077224 */ /* 0x000fe200078e00ff */
[----:B------:R-:W-:Y:S01]  /*222c0*/  ULDC UR5, c[0x0][0x14] ;  /* 0x0000050000057ab9 */ /* 0x000fe20000000800 */
[----:B------:R-:W-:Y:S01]  /*222d0*/  ULDC UR4, c[0x0][0x600] ;  /* 0x0001800000047ab9 */ /* 0x000fe20000000800 */
[----:B------:R-:W-:-:S02]  /*222e0*/  UIMAD.WIDE.U32 UR20, UR6, UR5, URZ ;  /* 0x00000005061472a5 */ /* 0x000fc4000f8e003f */
[----:B------:R-:W-:Y:S02]  /*222f0*/  UIMAD UR13, UR7, UR5, URZ ;  /* 0x00000005070d72a4 */ /* 0x000fe4000f8e023f */
[----:B------:R-:W-:Y:S02]  /*22300*/  ULOP3.LUT UR24, UR40, 0x2, URZ, 0xfc, !UPT ;  /* 0x0000000228187892 */ /* 0x000fe4000f8efc3f */
[----:B------:R-:W-:Y:S02]  /*22310*/  UIADD3 UR4, UR4, -0x1, URZ ;  /* 0xffffffff04047890 */ /* 0x000fe4000fffe03f */
[----:B------:R-:W-:Y:S01]  /*22320*/  ULOP3.LUT UR17, URZ, UR8, URZ, 0x33, !UPT ;  /* 0x000000083f117292 */ /* 0x000fe2000f8e333f */
[----:B0-----:R-:W-:Y:S01]  /*22330*/  VIADD R0, R0, 0x1f ;  /* 0x0000001f00007836 */ /* 0x001fe20000000000 */
[----:B------:R-:W-:Y:S01]  /*22340*/  UIADD3 UR13, UR21, UR13, URZ ;  /* 0x0000000d150d7290 */ /* 0x000fe2000fffe03f */
[----:B------:R-:W-:-:S03]  /*22350*/  ULDC.64 UR22, c[0x0][0x198] ;  /* 0x0000660000167ab9 */ /* 0x000fc60000000a00 */
[----:B------:R-:W-:-:S04]  /*22360*/  SHF.R.S32.HI R5, RZ, 0x1f, R0 ;  /* 0x0000001fff057819 */ /* 0x000fc80000011400 */
[----:B------:R-:W-:Y:S01]  /*22370*/  LEA.HI R5, R5, R0, RZ, 0x5 ;  /* 0x0000000005057211 */ /* 0x000fe200078f28ff */
[----:B------:R-:W-:Y:S01]  /*22380*/  IMAD.MOV.U32 R0, RZ, RZ, 0x1 ;  /* 0x00000001ff007424 */ /* 0x000fe200078e00ff */
[C---:B-1----:R-:W-:Y:S02]  /*22390*/  LOP3.LUT P2, RZ, R4.reuse, 0x7f, RZ, 0xc0, !PT ;  /* 0x0000007f04ff7812 */ /* 0x042fe4000784c0ff */
[----:B------:R-:W-:Y:S02]  /*223a0*/  SHF.R.S32.HI R6, RZ, 0x5, R5 ;  /* 0x00000005ff067819 */ /* 0x000fe40000011405 */
[----:B------:R-:W-:-:S03]  /*223b0*/  LOP3.LUT P0, RZ, R4, 0x1f, RZ, 0xc0, !PT ;  /* 0x0000001f04ff7812 */ /* 0x000fc6000780c0ff */
[----:B------:R-:W-:Y:S01]  /*223c0*/  VIADD R16, R6, 0x1 ;  /* 0x0000000106107836 */ /* 0x000fe20000000000 */
[----:B------:R-:W-:-:S13]  /*223d0*/  PLOP3.LUT P0, PT, P0, P2, PT, 0x8a, 0x0 ;  /* 0x000000000000781c */ /* 0x000fda0000705172 */
.L_x_314:
[----:B------:R-:W-:-:S03]  /*223e0*/  UMOV UR5, 0xffffffff ;  /* 0xffffffff00057882 */ /* 0x000fc60000000000 */
[----:B------:R-:W-:Y:S05]  /*223f0*/  BRA.DIV UR5, `(.L_x_303) ;  /* 0x0000000e05e47947 */ /* 0x000fea000b800000 */
[----:B------:R-:W-:-:S13]  /*22400*/  ELECT P6, URZ, PT ;  /* 0x00000000003f782f */ /* 0x000fda00038c0000 */
.L_x_326:
[----:B------:R-:W0:Y:S01]  /*22410*/  LDC R4, c[0x0][0x28c] ;  /* 0x0000a300ff047b82 */ /* 0x000e220000000800 */
[----:B------:R-:W-:Y:S01]  /*22420*/  BSSY B1, `(.L_x_304) ;  /* 0x0000038000017945 */ /* 0x000fe20003800000 */
[----:B0-----:R-:W-:-:S13]  /*22430*/  ISETP.LT.OR P6, PT, R4, 0x1, !P6 ;  /* 0x000000010400780c */ /* 0x001fda00077c1670 */
[----:B------:R-:W-:Y:S05]  /*22440*/  @P6 BRA `(.L_x_305) ;  /* 0x0000000000d46947 */ /* 0x000fea0003800000 */
[----:B------:R-:W-:Y:S02]  /*22450*/  IMAD.SHL.U32 R2, R2, 0x100, RZ ;  /* 0x0000010002027824 */ /* 0x000fe400078e00ff */
[----:B------:R-:W-:Y:S02]  /*22460*/  IMAD R3, R3, 0x180, RZ ;  /* 0x0000018003037824 */ /* 0x000fe400078e02ff */
[----:B------:R-:W-:Y:S02]  /*22470*/  IMAD.MOV.U32 R13, RZ, RZ, RZ ;  /* 0x000000ffff0d7224 */ /* 0x000fe400078e00ff */
[----:B------:R-:W-:Y:S02]  /*22480*/  IMAD.MOV.U32 R4, RZ, RZ, R16 ;  /* 0x000000ffff047224 */ /* 0x000fe400078e0010 */
[----:B------:R-:W-:Y:S02]  /*22490*/  IMAD.MOV.U32 R5, RZ, RZ, R0 ;  /* 0x000000ffff057224 */ /* 0x000fe400078e0000 */
[----:B------:R-:W-:-:S07]  /*224a0*/  IMAD.MOV.U32 R8, RZ, RZ, R7 ;  /* 0x000000ffff087224 */ /* 0x000fce00078e0007 */
.L_x_309:
[----:B------:R-:W0:Y:S01]  /*224b0*/  S2R R12, SR_CgaCtaId ;  /* 0x00000000000c7919 */ /* 0x000e220000008800 */
[----:B------:R-:W-:-:S04]  /*224c0*/  MOV R11, 0x400 ;  /* 0x00000400000b7802 */ /* 0x000fc80000000f00 */
[----:B0-----:R-:W-:Y:S02]  /*224d0*/  LEA R15, R12, R11, 0x18 ;  /* 0x0000000b0c0f7211 */ /* 0x001fe400078ec0ff */
[----:B------:R-:W-:Y:S01]  /*224e0*/  SHF.L.U32 R11, R5, 0x1f, RZ ;  /* 0x0000001f050b7819 */ /* 0x000fe200000006ff */
[----:B------:R-:W0:Y:S02]  /*224f0*/  @!P2 LDC R12, c[0x0][0x500] ;  /* 0x00014000ff0cab82 */ /* 0x000e240000000800 */
[----:B------:R-:W-:-:S04]  /*22500*/  IMAD R14, R8, 0x8, R15 ;  /* 0x00000008080e7824 */ /* 0x000fc800078e020f */
[----:B------:R-:W1:Y:S02]  /*22510*/  SYNCS.PHASECHK.TRANS64.TRYWAIT P1, [R14+URZ+0x28], R11 ;  /* 0x0000280b0e0075a7 */ /* 0x000e64000802017f */
[----:B-1----:R-:W-:Y:S05]  /*22520*/  @!P1 BRA `(.L_x_306) ;  /* 0x0000000c00b89947 */ /* 0x002fea0003800000 */
.L_x_327:
[----:B------:R-:W-:Y:S01]  /*22530*/  UPRMT UR5, UR24, 0x9910, URZ ;  /* 0x0000991018057896 */ /* 0x000fe2000800003f */
[----:B0-----:R0:W-:Y:S03]  /*22540*/  @!P2 SYNCS.ARRIVE.TRANS64 RZ, [R14+URZ], R12 ;  /* 0x0000000c0effa9a7 */ /* 0x0011e6000800003f */
[----:B------:R-:W-:-:S06]  /*22550*/  UISETP.NE.AND UP0, UPT, UR5, 0x2, UPT ;  /* 0x000000020500788c */ /* 0x000fcc000bf05270 */
[----:B------:R-:W-:-:S13]  /*22560*/  PLOP3.LUT P1, PT, PT, PT, UP0, 0x80, 0x0 ;  /* 0x000000000000781c */ /* 0x000fda0003f2f008 */
[----:B0-----:R-:W-:Y:S05]  /*22570*/  @P1 BRA `(.L_x_307) ;  /* 0x0000000000041947 */ /* 0x001fea0003800000 */
[----:B------:R-:W-:Y:S01]  /*22580*/  BPT.TRAP 0x1 ;  /* 0x000000040000795c */ /* 0x000fe20000300000 */
.L_x_307:
[----:B------:R-:W-:Y:S05]  /*22590*/  @P0 BRA `(.L_x_308) ;  /* 0x0000000000040947 */ /* 0x000fea0003800000 */
[----:B------:R-:W-:Y:S01]  /*225a0*/  BPT.TRAP 0x1 ;  /* 0x000000040000795c */ /* 0x000fe20000300000 */
.L_x_308:
[--C-:B-1----:R-:W-:Y:S01]  /*225b0*/  IMAD R11, R8, 0x6000, R15.reuse ;  /* 0x00006000080b7824 */ /* 0x102fe200078e020f */
[----:B------:R-:W-:Y:S01]  /*225c0*/  R2UR UR9, R14 ;  /* 0x000000000e0972ca */ /* 0x000fe200000e0000 */
[----:B------:R-:W-:Y:S01]  /*225d0*/  IMAD R15, R8, 0x4000, R15 ;  /* 0x00004000080f7824 */ /* 0x000fe200078e020f */
[----:B------:R-:W-:Y:S01]  /*225e0*/  UIADD3 UR6, UP0, UR22, 0xf0, URZ ;  /* 0x000000f016067890 */ /* 0x000fe2000ff1e03f */
[----:B------:R-:W-:Y:S01]  /*225f0*/  VIADD R4, R4, 0xffffffff ;  /* 0xffffffff04047836 */ /* 0x000fe20000000000 */
[----:B------:R-:W-:Y:S01]  /*22600*/  R2UR UR5, R11 ;  /* 0x000000000b0572ca */ /* 0x000fe200000e0000 */
[----:B------:R-:W-:Y:S01]  /*22610*/  UIADD3 UR26, UP1, UR22, 0x1f0, URZ ;  /* 0x000001f0161a7890 */ /* 0x000fe2000ff3e03f */
[----:B------:R-:W-:Y:S01]  /*22620*/  R2UR UR8, R15 ;  /* 0x000000000f0872ca */ /* 0x000fe200000e0000 */
[----:B------:R-:W-:Y:S01]  /*22630*/  UIADD3.X UR7, URZ, UR23, URZ, UP0, !UPT ;  /* 0x000000173f077290 */ /* 0x000fe200087fe43f */
[----:B------:R-:W-:Y:S01]  /*22640*/  R2UR UR11, R3 ;  /* 0x00000000030b72ca */ /* 0x000fe200000e0000 */
[----:B------:R-:W-:Y:S01]  /*22650*/  VIADD R8, R8, 0x1 ;  /* 0x0000000108087836 */ /* 0x000fe20000000000 */
[C---:B------:R-:W-:Y:S01]  /*22660*/  R2UR UR10, R13.reuse ;  /* 0x000000000d0a72ca */ /* 0x040fe200000e0000 */
[----:B------:R-:W-:Y:S01]  /*22670*/  UIADD3.X UR27, URZ, UR23, URZ, UP1, !UPT ;  /* 0x000000173f1b7290 */ /* 0x000fe20008ffe43f */
[----:B------:R-:W-:Y:S01]  /*22680*/  R2UR UR12, R10 ;  /* 0x000000000a0c72ca */ /* 0x000fe200000e0000 */
[----:B------:R-:W-:Y:S01]  /*22690*/  UMOV UR14, 0x0 ;  /* 0x00000000000e7882 */ /* 0x000fe20000000000 */
[----:B------:R-:W-:Y:S01]  /*226a0*/  R2UR UR19, R2 ;  /* 0x00000000021372ca */ /* 0x000fe200000e0000 */
[----:B------:R-:W-:Y:S01]  /*226b0*/  UMOV UR15, 0x10000000 ;  /* 0x10000000000f7882 */ /* 0x000fe20000000000 */
[----:B------:R-:W-:Y:S01]  /*226c0*/  ISETP.GT.AND P3, PT, R4, 0x1, PT ;  /* 0x000000010400780c */ /* 0x000fe20003f64270 */
[----:B------:R-:W-:Y:S01]  /*226d0*/  UIADD3 UR5, UR5, 0x100, URZ ;  /* 0x0000010005057890 */ /* 0x000fe2000fffe03f */
[----:B------:R-:W-:Y:S01]  /*226e0*/  ISETP.NE.AND P1, PT, R8, 0x5, PT ;  /* 0x000000050800780c */ /* 0x000fe20003f25270 */
[----:B------:R-:W-:Y:S01]  /*226f0*/  UIADD3 UR16, UR8, 0x1e100, URZ ;  /* 0x0001e10008107890 */ /* 0x000fe2000fffe03f */
[----:B------:R-:W-:-:S02]  /*22700*/  VIADD R13, R13, 0x20 ;  /* 0x000000200d0d7836 */ /* 0x000fc40000000000 */
[----:B------:R-:W-:Y:S02]  /*22710*/  SEL R12, RZ, 0x1, P1 ;  /* 0x00000001ff0c7807 */ /* 0x000fe40000800000 */
[----:B------:R-:W-:Y:S01]  /*22720*/  UMOV UR8, UR5 ;  /* 0x0000000500087c82 */ /* 0x000fe20008000000 */
[----:B------:R-:W-:Y:S01]  /*22730*/  SEL R8, R8, RZ, P1 ;  /* 0x000000ff08087207 */ /* 0x000fe20000800000 */
[----:B------:R0:W-:Y:S01]  /*22740*/  UTMALDG.3D [UR8], [UR6], desc[UR14] ;  /* 0x00000e08060075b4 */ /* 0x0001e20008011000 */
[----:B------:R-:W-:Y:S01]  /*22750*/  LOP3.LUT R5, R5, R12, RZ, 0x3c, !PT ;  /* 0x0000000c05057212 */ /* 0x000fe200078e3cff */
[----:B0-----:R-:W-:Y:S01]  /*22760*/  UMOV UR8, UR16 ;  /* 0x0000001000087c82 */ /* 0x001fe20008000000 */
[----:B------:R-:W-:Y:S02]  /*22770*/  UMOV UR11, UR19 ;  /* 0x00000013000b7c82 */ /* 0x000fe40008000000 */
[----:B------:R0:W-:Y:S02]  /*22780*/  UTMALDG.3D [UR8], [UR26], desc[UR14] ;  /* 0x00000e081a0075b4 */ /* 0x0001e40008011000 */
[----:B0-----:R-:W-:Y:S05]  /*22790*/  @P3 BRA `(.L_x_309) ;  /* 0xfffffffc00443947 */ /* 0x001fea000383ffff */
.L_x_305:
[----:B------:R-:W-:Y:S05]  /*227a0*/  BSYNC B1 ;  /* 0x0000000000017941 */ /* 0x000fea0003800000 */
.L_x_304:
[----:B------:R-:W2:Y:S01]  /*227b0*/  LDL.LU R15, [R1+0x400] ;  /* 0x00040000010f7983 */ /* 0x000ea20000300800 */
[----:B------:R-:W-:Y:S01]  /*227c0*/  LOP3.LUT P1, RZ, R9, 0xff, RZ, 0xc0, !PT ;  /* 0x000000ff09ff7812 */ /* 0x000fe2000782c0ff */
[C---:B------:R-:W-:Y:S01]  /*227d0*/  IMAD.IADD R4, R6.reuse, 0x1, R7 ;  /* 0x0000000106047824 */ /* 0x040fe200078e0207 */
[----:B------:R-:W-:Y:S01]  /*227e0*/  ULDC.64 UR6, c[0x0][0x650] ;  /* 0x0001940000067ab9 */ /* 0x000fe20000000a00 */
[----:B------:R-:W3:Y:S01]  /*227f0*/  LDL.LU R14, [R1+0x404] ;  /* 0x00040400010e7983 */ /* 0x000ee20000300800 */
[----:B------:R-:W-:Y:S01]  /*22800*/  ISETP.GE.U32.AND P3, PT, R6, 0x5, PT ;  /* 0x000000050600780c */ /* 0x000fe20003f66070 */
[----:B------:R-:W-:Y:S01]  /*22810*/  BSSY B1, `(.L_x_310) ;  /* 0x000006f000017945 */ /* 0x000fe20003800000 */
[----:B------:R-:W-:Y:S01]  /*22820*/  IMAD.MOV.U32 R10, RZ, RZ, -0x1 ;  /* 0xffffffffff0a7424 */ /* 0x000fe200078e00ff */
[----:B------:R-:W-:-:S06]  /*22830*/  PRMT R9, RZ, 0x7610, R9 ;  /* 0x00007610ff097816 */ /* 0x000fcc0000000009 */
[----:B------:R-:W0:Y:S01]  /*22840*/  @P1 S2R R3, SR_CgaCtaId ;  /* 0x0000000000031919 */ /* 0x000e220000008800 */
[----:B------:R-:W-:-:S04]  /*22850*/  @P1 MOV R2, 0x400 ;  /* 0x0000040000021802 */ /* 0x000fc80000000f00 */
[----:B0-----:R-:W-:-:S04]  /*22860*/  @P1 LEA R2, R3, R2, 0x18 ;  /* 0x0000000203021211 */ /* 0x001fc800078ec0ff */
[----:B------:R0:W-:Y:S01]  /*22870*/  @P1 SYNCS.ARRIVE.TRANS64.A1T0 RZ, [R2+URZ+0x68], RZ ;  /* 0x000068ff02ff19a7 */ /* 0x0001e2000810003f */
[----:B------:R-:W-:-:S04]  /*22880*/  ISETP.GT.U32.AND P1, PT, R4, 0x4, PT ;  /* 0x000000040400780c */ /* 0x000fc80003f24070 */
[----:B------:R-:W-:Y:S01]  /*22890*/  ISETP.LT.U32.AND P1, PT, R6, 0x5, P1 ;  /* 0x000000050600780c */ /* 0x000fe20000f21070 */
[----:B0-----:R-:W-:-:S04]  /*228a0*/  IMAD.WIDE.U32 R2, R4, -0x33333333, RZ ;  /* 0xcccccccd04027825 */ /* 0x001fc800078e00ff */
[----:B------:R-:W-:Y:S01]  /*228b0*/  IMAD.MOV.U32 R2, RZ, RZ, -0x1 ;  /* 0xffffffffff027424 */ /* 0x000fe200078e00ff */
[----:B------:R-:W-:Y:S02]  /*228c0*/  SHF.R.U32.HI R5, RZ, 0x2, R3 ;  /* 0x00000002ff057819 */ /* 0x000fe40000011603 */
[----:B------:R-:W-:-:S03]  /*228d0*/  SEL R3, RZ, 0x1, !P1 ;  /* 0x00000001ff037807 */ /* 0x000fc60004800000 */
[--C-:B------:R-:W-:Y:S01]  /*228e0*/  IMAD R7, R5, -0x5, R4.reuse ;  /* 0xfffffffb05077824 */ /* 0x100fe200078e0204 */
[----:B------:R-:W-:Y:S01]  /*228f0*/  LOP3.LUT R0, R0, R3, RZ, 0x3c, !PT ;  /* 0x0000000300007212 */ /* 0x000fe200078e3cff */
[----:B------:R-:W-:Y:S01]  /*22900*/  IMAD.MOV.U32 R3, RZ, RZ, -0x1 ;  /* 0xffffffffff037424 */ /* 0x000fe200078e00ff */
[----:B------:R-:W-:Y:S02]  /*22910*/  PRMT R4, RZ, 0x7610, R4 ;  /* 0x00007610ff047816 */ /* 0x000fe40000000004 */
[----:B------:R-:W-:Y:S02]  /*22920*/  @P3 LOP3.LUT R0, R0, 0x1, R5, 0x78, !PT ;  /* 0x0000000100003812 */ /* 0x000fe400078e7805 */
[----:B---3--:R-:W-:-:S04]  /*22930*/  IADD3 R14, P1, R14, UR20, RZ ;  /* 0x000000140e0e7c10 */ /* 0x008fc8000ff3e0ff */
[----:B--2---:R-:W-:Y:S01]  /*22940*/  IADD3.X R15, R15, UR13, RZ, P1, !PT ;  /* 0x0000000d0f0f7c10 */ /* 0x004fe20008ffe4ff */
[----:B------:R0:W-:Y:S01]  /*22950*/  STL [R1+0x404], R14 ;  /* 0x0004040e01007387 */ /* 0x0001e20000100800 */
[----:B------:R-:W-:-:S03]  /*22960*/  ISETP.GE.U32.AND P1, PT, R14, UR6, PT ;  /* 0x000000060e007c0c */ /* 0x000fc6000bf26070 */
[----:B------:R0:W-:Y:S01]  /*22970*/  STL [R1+0x400], R15 ;  /* 0x0004000f01007387 */ /* 0x0001e20000100800 */
[----:B------:R-:W-:-:S13]  /*22980*/  ISETP.GE.U32.AND.EX P1, PT, R15, UR7, PT, P1 ;  /* 0x000000070f007c0c */ /* 0x000fda000bf26110 */
[----:B0-----:R-:W-:Y:S05]  /*22990*/  @P1 BRA `(.L_x_311) ;  /* 0x0000000400581947 */ /* 0x001fea0003800000 */
[----:B------:R-:W0:Y:S01]  /*229a0*/  S2R R8, SR_CTAID.X ;  /* 0x0000000000087919 */ /* 0x000e220000002500 */
[----:B------:R-:W1:Y:S01]  /*229b0*/  LDC R11, c[0x0][0x65c] ;  /* 0x00019700ff0b7b82 */ /* 0x000e620000000800 */
[----:B------:R-:W-:Y:S01]  /*229c0*/  ULDC UR5, c[0x0][0x150] ;  /* 0x0000540000057ab9 */ /* 0x000fe20000000800 */
[----:B------:R-:W-:Y:S01]  /*229d0*/  ULDC.64 UR6, c[0x0][0x628] ;  /* 0x00018a0000067ab9 */ /* 0x000fe20000000a00 */
[----:B------:R-:W2:Y:S01]  /*229e0*/  S2R R5, SR_CTAID.Y ;  /* 0x0000000000057919 */ /* 0x000ea20000002600 */
[----:B------:R-:W-:Y:S01]  /*229f0*/  ISETP.NE.U32.AND P1, PT, RZ, UR6, PT ;  /* 0x00000006ff007c0c */ /* 0x000fe2000bf25070 */
[----:B------:R-:W-:-:S03]  /*22a00*/  ULDC UR8, c[0x0][0x630] ;  /* 0x00018c0000087ab9 */ /* 0x000fc60000000800 */
[----:B------:R-:W3:Y:S01]  /*22a10*/  LDC R3, c[0x0][0x144] ;  /* 0x00005100ff037b82 */ /* 0x000ee20000000800 */
[----:B------:R-:W-:-:S07]  /*22a20*/  ISETP.NE.AND.EX P1, PT, RZ, UR7, PT, P1 ;  /* 0x00000007ff007c0c */ /* 0x000fce000bf25310 */
[----:B------:R-:W4:Y:S01]  /*22a30*/  LDC R12, c[0x0][0x148] ;  /* 0x00005200ff0c7b82 */ /* 0x000f220000000800 */
[----:B-1----:R-:W-:Y:S02]  /*22a40*/  ISETP.NE.AND P4, PT, R11, 0x1, PT ;  /* 0x000000010b00780c */ /* 0x002fe40003f85270 */
[----:B0-----:R-:W-:Y:S02]  /*22a50*/  I2FP.F32.U32 R2, R8 ;  /* 0x0000000800027245 */ /* 0x001fe40000201000 */
[----:B--2---:R-:W-:-:S03]  /*22a60*/  I2FP.F32.U32 R4, R5 ;  /* 0x0000000500047245 */ /* 0x004fc60000201000 */
[----:B------:R-:W-:Y:S01]  /*22a70*/  FMUL R2, R2, UR5 ;  /* 0x0000000502027c20 */ /* 0x000fe20008400000 */
[----:B------:R-:W-:Y:S02]  /*22a80*/  ULDC UR5, c[0x0][0x154] ;  /* 0x0000550000057ab9 */ /* 0x000fe40000000800 */
[----:B------:R-:W-:-:S03]  /*22a90*/  FMUL R10, R4, UR5 ;  /* 0x00000005040a7c20 */ /* 0x000fc60008400000 */
[----:B------:R-:W0:Y:S08]  /*22aa0*/  F2I.U32.TRUNC.NTZ R2, R2 ;  /* 0x0000000200027305 */ /* 0x000e30000020f000 */
[----:B------:R-:W1:Y:S01]  /*22ab0*/  F2I.U32.TRUNC.NTZ R10, R10 ;  /* 0x0000000a000a7305 */ /* 0x000e62000020f000 */
[----:B0-----:R-:W-:Y:S02]  /*22ac0*/  IMAD.MOV R4, RZ, RZ, -R2 ;  /* 0x000000ffff047224 */ /* 0x001fe400078e0a02 */
[----:B------:R-:W-:-:S02]  /*22ad0*/  IMAD.MOV.U32 R2, RZ, RZ, R14 ;  /* 0x000000ffff027224 */ /* 0x000fc400078e000e */
[----:B---3--:R-:W-:Y:S02]  /*22ae0*/  IMAD R8, R3, R4, R8 ;  /* 0x0000000403087224 */ /* 0x008fe400078e0208 */
[----:B-1----:R-:W-:-:S04]  /*22af0*/  IMAD.MOV R3, RZ, RZ, -R10 ;  /* 0x000000ffff037224 */ /* 0x002fc800078e0a0a */
[----:B----4-:R-:W-:Y:S02]  /*22b00*/  @P4 IMAD R8, R12, R3, R5 ;  /* 0x000000030c084224 */ /* 0x010fe400078e0205 */
[----:B------:R-:W-:Y:S01]  /*22b10*/  IMAD.MOV.U32 R3, RZ, RZ, R15 ;  /* 0x000000ffff037224 */ /* 0x000fe200078e000f */
[----:B------:R-:W-:Y:S06]  /*22b20*/  @!P1 BRA `(.L_x_312) ;  /* 0x0000000000289947 */ /* 0x000fec0003800000 */
[----:B------:R-:W-:Y:S02]  /*22b30*/  ULDC UR5, c[0x0][0x634] ;  /* 0x00018d0000057ab9 */ /* 0x000fe40000000800 */
[----:B------:R-:W-:-:S05]  /*22b40*/  IADD3 R3, P1, R14, UR5, RZ ;  /* 0x000000050e037c10 */ /* 0x000fca000ff3e0ff */
[----:B------:R-:W-:-:S04]  /*22b50*/  IMAD.X R11, RZ, RZ, R15, P1 ;  /* 0x000000ffff0b7224 */ /* 0x000fc800008e060f */
[----:B------:R-:W-:-:S04]  /*22b60*/  IMAD.WIDE.U32 R4, R11, UR6, RZ ;  /* 0x000000060b047c25 */ /* 0x000fc8000f8e00ff */
[----:B------:R-:W-:-:S04]  /*22b70*/  IMAD.WIDE.U32 R4, P1, R3, UR7, R4 ;  /* 0x0000000703047c25 */ /* 0x000fc8000f820004 */
[----:B------:R-:W-:-:S04]  /*22b80*/  IMAD.WIDE.U32 R2, R3, UR6, RZ ;  /* 0x0000000603027c25 */ /* 0x000fc8000f8e00ff */
[----:B------:R-:W-:Y:S01]  /*22b90*/  IMAD.MOV.U32 R2, RZ, RZ, R5 ;  /* 0x000000ffff027224 */ /* 0x000fe200078e0005 */
[----:B------:R-:W-:Y:S01]  /*22ba0*/  IADD3 RZ, P3, R3, R4, RZ ;  /* 0x0000000403ff7210 */ /* 0x000fe20007f7e0ff */
[----:B------:R-:W-:-:S04]  /*22bb0*/  IMAD.X R3, RZ, RZ, RZ, P1 ;  /* 0x000000ffff037224 */ /* 0x000fc800008e06ff */
[----:B------:R-:W-:-:S08]  /*22bc0*/  IMAD.WIDE.U32.X R2, R11, UR7, R2, P3 ;  /* 0x000000070b027c25 */ /* 0x000fd000098e0402 */
.L_x_312:
[--C-:B------:R-:W-:Y:S01]  /*22bd0*/  SHF.R.U64 R10, R2, UR8, R3.reuse ;  /* 0x00000008020a7c19 */ /* 0x100fe20008001203 */
[----:B------:R-:W-:Y:S01]  /*22be0*/  ULDC.64 UR6, c[0x0][0x620] ;  /* 0x0001880000067ab9 */ /* 0x000fe20000000a00 */
[----:B------:R-:W-:Y:S01]  /*22bf0*/  SHF.R.U32.HI R2, RZ, UR8, R3 ;  /* 0x00000008ff027c19 */ /* 0x000fe20008011603 */
[----:B------:R-:W-:Y:S01]  /*22c00*/  IMAD.MOV.U32 R3, RZ, RZ, R15 ;  /* 0x000000ffff037224 */ /* 0x000fe200078e000f */
[----:B------:R-:W-:Y:S01]  /*22c10*/  IADD3 R11, P1, RZ, -R10, RZ ;  /* 0x8000000aff0b7210 */ /* 0x000fe20007f3e0ff */
[----:B------:R-:W-:-:S04]  /*22c20*/  ULDC UR5, c[0x0][0x618] ;  /* 0x0001860000057ab9 */ /* 0x000fc80000000800 */
[----:B------:R-:W-:-:S04]  /*22c30*/  IMAD.X R2, RZ, RZ, ~R2, P1 ;  /* 0x000000ffff027224 */ /* 0x000fc800008e0e02 */
[----:B------:R-:W-:-:S04]  /*22c40*/  IMAD R2, R2, UR6, RZ ;  /* 0x0000000602027c24 */ /* 0x000fc8000f8e02ff */
[----:B------:R-:W-:Y:S02]  /*22c50*/  IMAD R5, R11, UR7, R2 ;  /* 0x000000070b057c24 */ /* 0x000fe4000f8e0202 */
[----:B------:R-:W-:-:S04]  /*22c60*/  IMAD.MOV.U32 R2, RZ, RZ, R14 ;  /* 0x000000ffff027224 */ /* 0x000fc800078e000e */
[----:B------:R-:W-:Y:S01]  /*22c70*/  IMAD.WIDE.U32 R2, R11, UR6, R2 ;  /* 0x000000060b027c25 */ /* 0x000fe2000f8e0002 */
[----:B------:R-:W-:Y:S02]  /*22c80*/  ULDC.64 UR6, c[0x0][0x640] ;  /* 0x0001900000067ab9 */ /* 0x000fe40000000a00 */
[----:B------:R-:W-:Y:S01]  /*22c90*/  ISETP.NE.U32.AND P1, PT, RZ, UR6, PT ;  /* 0x00000006ff007c0c */ /* 0x000fe2000bf25070 */
[----:B------:R-:W-:-:S03]  /*22ca0*/  IMAD.IADD R3, R3, 0x1, R5 ;  /* 0x0000000103037824 */ /* 0x000fc600078e0205 */
[----:B------:R-:W-:Y:S02]  /*22cb0*/  ISETP.NE.AND.EX P1, PT, RZ, UR7, PT, P1 ;  /* 0x00000007ff007c0c */ /* 0x000fe4000bf25310 */
[--C-:B------:R-:W-:Y:S02]  /*22cc0*/  SHF.R.U64 R11, R2, UR5, R3.reuse ;  /* 0x00000005020b7c19 */ /* 0x100fe40008001203 */
[----:B------:R-:W-:Y:S01]  /*22cd0*/  SHF.R.U32.HI R2, RZ, UR5, R3 ;  /* 0x00000005ff027c19 */ /* 0x000fe20008011603 */
[----:B------:R-:W-:-:S03]  /*22ce0*/  ULDC UR5, c[0x0][0x608] ;  /* 0x0001820000057ab9 */ /* 0x000fc60000000800 */
[--C-:B------:R-:W-:Y:S02]  /*22cf0*/  SHF.R.U64 R12, R11, UR5, R2.reuse ;  /* 0x000000050b0c7c19 */ /* 0x100fe40008001202 */
[----:B------:R-:W-:Y:S01]  /*22d00*/  SHF.R.U32.HI R3, RZ, UR5, R2 ;  /* 0x00000005ff037c19 */ /* 0x000fe20008011602 */
[----:B------:R-:W-:-:S03]  /*22d10*/  ULDC UR5, c[0x0][0x658] ;  /* 0x0001960000057ab9 */ /* 0x000fc60000000800 */
[--C-:B------:R-:W-:Y:S02]  /*22d20*/  SHF.R.U64 R13, R12, UR5, R3.reuse ;  /* 0x000000050c0d7c19 */ /* 0x100fe40008001203 */
[----:B------:R-:W-:-:S03]  /*22d30*/  SHF.R.U32.HI R14, RZ, UR5, R3 ;  /* 0x00000005ff0e7c19 */ /* 0x000fc60008011603 */
[----:B------:R-:W-:Y:S02]  /*22d40*/  IMAD.MOV.U32 R2, RZ, RZ, R13 ;  /* 0x000000ffff027224 */ /* 0x000fe400078e000d */
        /* <DEDUP_REMOVED lines=12> */
.L_x_313:
[----:B------:R-:W-:Y:S01]  /*22e10*/  ULDC UR5, c[0x0][0x648] ;  /* 0x0001920000057ab9 */ /* 0x000fe20000000800 */
[----:B------:R-:W-:Y:S01]  /*22e20*/  LOP3.LUT R12, R12, UR17, RZ, 0xc0, !PT ;  /* 0x000000110c0c7c12 */ /* 0x000fe2000f8ec0ff */
[----:B------:R-:W-:Y:S01]  /*22e30*/  IMAD.MOV.U32 R4, RZ, RZ, 0x1 ;  /* 0x00000001ff047424 */ /* 0x000fe200078e00ff */
[----:B------:R-:W-:Y:S01]  /*22e40*/  SHF.R.U64 R3, R2, UR5, R3 ;  /* 0x0000000502037c19 */ /* 0x000fe20008001203 */
[----:B------:R-:W-:-:S04]  /*22e50*/  ULDC UR5, c[0x0][0x638] ;  /* 0x00018e0000057ab9 */ /* 0x000fc80000000800 */
[----:B------:R-:W-:Y:S02]  /*22e60*/  IMAD.MOV R2, RZ, RZ, -R3 ;  /* 0x000000ffff027224 */ /* 0x000fe400078e0a03 */
[----:B------:R-:W-:Y:S02]  /*22e70*/  IMAD R5, R3, UR18, R12 ;  /* 0x0000001203057c24 */ /* 0x000fe4000f8e020c */
[----:B------:R-:W-:Y:S01]  /*22e80*/  IMAD R13, R2, UR5, R13 ;  /* 0x00000005020d7c24 */ /* 0x000fe2000f8e020d */
[----:B------:R-:W-:Y:S01]  /*22e90*/  ULDC UR5, c[0x0][0x610] ;  /* 0x0001840000057ab9 */ /* 0x000fe20000000800 */
[----:B------:R-:W-:Y:S01]  /*22ea0*/  LOP3.LUT R2, R11, UR4, RZ, 0xc0, !PT ;  /* 0x000000040b027c12 */ /* 0x000fe2000f8ec0ff */
[----:B------:R-:W-:Y:S01]  /*22eb0*/  IMAD R8, R5, UR5, R8 ;  /* 0x0000000505087c24 */ /* 0x000fe2000f8e0208 */
[----:B------:R-:W-:-:S03]  /*22ec0*/  ULDC UR5, c[0x0][0x600] ;  /* 0x0001800000057ab9 */ /* 0x000fc60000000800 */
[----:B------:R-:W-:-:S05]  /*22ed0*/  IMAD R13, R13, UR5, R2 ;  /* 0x000000050d0d7c24 */ /* 0x000fca000f8e0202 */
[----:B------:R-:W-:Y:S02]  /*22ee0*/  SEL R2, R13, R8, !P4 ;  /* 0x000000080d027207 */ /* 0x000fe40006000000 */
[----:B------:R-:W-:-:S07]  /*22ef0*/  SEL R3, R8, R13, !P4 ;  /* 0x0000000d08037207 */ /* 0x000fce0006000000 */
.L_x_311:
[----:B------:R-:W-:Y:S05]  /*22f00*/  BSYNC B1 ;  /* 0x0000000000017941 */ /* 0x000fea0003800000 */
.L_x_310:
[----:B------:R-:W-:-:S13]  /*22f10*/  LOP3.LUT P1, RZ, R4, 0xff, RZ, 0xc0, !PT ;  /* 0x000000ff04ff7812 */ /* 0x000fda000782c0ff */
[----:B------:R-:W-:Y:S05]  /*22f20*/  @P1 BRA `(.L_x_314) ;  /* 0xfffffff4002c1947 */ /* 0x000fea000383ffff */
[----:B------:R-:W-:Y:S05]  /*22f30*/  BSYNC B0 ;  /* 0x0000000000007941 */ /* 0x000fea0003800000 */
.L_x_302:
[----:B------:R-:W-:-:S03]  /*22f40*/  UMOV UR5, 0xffffffff ;  /* 0xffffffff00057882 */ /* 0x000fc60000000000 */
[----:B------:R-:W-:Y:S05]  /*22f50*/  BRA.DIV UR5, `(.L_x_315) ;  /* 0x0000000605407947 */ /* 0x000fea000b800000 */
[----:B------:R-:W-:-:S13]  /*22f60*/  ELECT P6, URZ, PT ;  /* 0x00000000003f782f */ /* 0x000fda00038c0000 */
.L_x_330:
[----:B------:R-:W-:Y:S04]  /*22f70*/  BSSY B0, `(.L_x_316) ;  /* 0x0000035000007945 */ /* 0x000fe80003800000 */
[----:B------:R-:W-:Y:S05]  /*22f80*/  @!P6 BRA `(.L_x_317) ;  /* 0x0000000000cce947 */ /* 0x000fea0003800000 */
[----:B------:R-:W-:-:S04]  /*22f90*/  ULOP3.LUT UR5, UR40, 0x2, URZ, 0xfc, !UPT ;  /* 0x0000000228057892 */ /* 0x000fc8000f8efc3f */
[----:B------:R-:W-:-:S06]  /*22fa0*/  UISETP.NE.AND UP0, UPT, UR5, 0x3, UPT ;  /* 0x000000030500788c */ /* 0x000fcc000bf05270 */
[----:B------:R-:W-:-:S13]  /*22fb0*/  PLOP3.LUT P0, PT, PT, PT, UP0, 0x80, 0x0 ;  /* 0x000000000000781c */ /* 0x000fda0003f0f008 */
[----:B------:R-:W-:Y:S05]  /*22fc0*/  @!P0 BRA `(.L_x_318) ;  /* 0x0000000000048947 */ /* 0x000fea0003800000 */
[----:B------:R-:W-:Y:S01]  /*22fd0*/  BPT.TRAP 0x1 ;  /* 0x000000040000795c */ /* 0x000fe20000300000 */
.L_x_318:
[----:B------:R-:W0:Y:S01]  /*22fe0*/  S2R R3, SR_CgaCtaId ;  /* 0x0000000000037919 */ /* 0x000e220000008800 */
[----:B------:R-:W-:-:S04]  /*22ff0*/  MOV R2, 0x400 ;  /* 0x0000040000027802 */ /* 0x000fc80000000f00 */
[----:B0-----:R-:W-:Y:S02]  /*23000*/  LEA R2, R3, R2, 0x18 ;  /* 0x0000000203027211 */ /* 0x001fe400078ec0ff */
[----:B------:R-:W-:-:S03]  /*23010*/  SHF.L.U32 R3, R0, 0x1f, RZ ;  /* 0x0000001f00037819 */ /* 0x000fc600000006ff */
[----:B------:R-:W-:-:S04]  /*23020*/  VIADD R2, R2, 0x28 ;  /* 0x0000002802027836 */ /* 0x000fc80000000000 */
[----:B------:R-:W-:-:S04]  /*23030*/  IMAD R4, R7, 0x8, R2 ;  /* 0x0000000807047824 */ /* 0x000fc800078e0202 */
[----:B------:R-:W0:Y:S02]  /*23040*/  SYNCS.PHASECHK.TRANS64.TRYWAIT P0, [R4+URZ], R3 ;  /* 0x00000003040075a7 */ /* 0x000e24000800017f */
[----:B0-----:R-:W-:Y:S05]  /*23050*/  @!P0 BRA `(.L_x_319) ;  /* 0x0000000400208947 */ /* 0x001fea0003800000 */
.L_x_331:
[----:B------:R-:W-:-:S05]  /*23060*/  VIADD R7, R7, 0x1 ;  /* 0x0000000107077836 */ /* 0x000fca0000000000 */
[----:B------:R-:W-:-:S04]  /*23070*/  ISETP.NE.AND P0, PT, R7, 0x5, PT ;  /* 0x000000050700780c */ /* 0x000fc80003f05270 */
[----:B0-----:R-:W-:Y:S02]  /*23080*/  SEL R3, RZ, 0x1, P0 ;  /* 0x00000001ff037807 */ /* 0x001fe40000000000 */
[----:B------:R-:W-:Y:S02]  /*23090*/  SEL R7, R7, RZ, P0 ;  /* 0x000000ff07077207 */ /* 0x000fe40000000000 */
[----:B------:R-:W-:-:S03]  /*230a0*/  LOP3.LUT R4, R0, R3, RZ, 0x3c, !PT ;  /* 0x0000000300047212 */ /* 0x000fc600078e3cff */
[----:B------:R-:W-:Y:S01]  /*230b0*/  IMAD R3, R7, 0x8, R2 ;  /* 0x0000000807037824 */ /* 0x000fe200078e0202 */
[----:B------:R-:W-:-:S04]  /*230c0*/  SHF.L.U32 R0, R4, 0x1f, RZ ;  /* 0x0000001f04007819 */ /* 0x000fc800000006ff */
[----:B------:R-:W0:Y:S02]  /*230d0*/  SYNCS.PHASECHK.TRANS64.TRYWAIT P0, [R3+URZ], R0 ;  /* 0x00000000030075a7 */ /* 0x000e24000800017f */
[----:B0-----:R-:W-:Y:S05]  /*230e0*/  @!P0 BRA `(.L_x_320) ;  /* 0x0000000400108947 */ /* 0x001fea0003800000 */
.L_x_332:
[----:B0-----:R-:W-:-:S05]  /*230f0*/  VIADD R0, R7, 0x1 ;  /* 0x0000000107007836 */ /* 0x001fca0000000000 */
[----:B------:R-:W-:-:S04]  /*23100*/  ISETP.NE.AND P0, PT, R0, 0x5, PT ;  /* 0x000000050000780c */ /* 0x000fc80003f05270 */
[----:B------:R-:W-:Y:S02]  /*23110*/  SEL R3, RZ, 0x1, P0 ;  /* 0x00000001ff037807 */ /* 0x000fe40000000000 */
[----:B------:R-:W-:Y:S02]  /*23120*/  SEL R5, R0, RZ, P0 ;  /* 0x000000ff00057207 */ /* 0x000fe40000000000 */
[----:B------:R-:W-:-:S03]  /*23130*/  LOP3.LUT R4, R4, R3, RZ, 0x3c, !PT ;  /* 0x0000000304047212 */ /* 0x000fc600078e3cff */
[----:B------:R-:W-:Y:S01]  /*23140*/  IMAD R3, R5, 0x8, R2 ;  /* 0x0000000805037824 */ /* 0x000fe200078e0202 */
[----:B------:R-:W-:-:S04]  /*23150*/  SHF.L.U32 R0, R4, 0x1f, RZ ;  /* 0x0000001f04007819 */ /* 0x000fc800000006ff */
[----:B------:R-:W0:Y:S02]  /*23160*/  SYNCS.PHASECHK.TRANS64.TRYWAIT P0, [R3+URZ], R0 ;  /* 0x00000000030075a7 */ /* 0x000e24000800017f */
[----:B0-----:R-:W-:Y:S05]  /*23170*/  @!P0 BRA `(.L_x_321) ;  /* 0x0000000400008947 */ /* 0x001fea0003800000 */
.L_x_333:
        /* <DEDUP_REMOVED lines=9> */
.L_x_334:
[----:B0-----:R-:W-:-:S05]  /*23210*/  VIADD R0, R5, 0x1 ;  /* 0x0000000105007836 */ /* 0x001fca0000000000 */
[----:B------:R-:W-:-:S04]  /*23220*/  ISETP.NE.AND P0, PT, R0, 0x5, PT ;  /* 0x000000050000780c */ /* 0x000fc80003f05270 */
[----:B------:R-:W-:Y:S02]  /*23230*/  SEL R4, RZ, 0x1, P0 ;  /* 0x00000001ff047807 */ /* 0x000fe40000000000 */
[----:B------:R-:W-:Y:S02]  /*23240*/  SEL R3, R0, RZ, P0 ;  /* 0x000000ff00037207 */ /* 0x000fe40000000000 */
[----:B------:R-:W-:-:S03]  /*23250*/  LOP3.LUT R0, R7, R4, RZ, 0x3c, !PT ;  /* 0x0000000407007212 */ /* 0x000fc600078e3cff */
[----:B------:R-:W-:Y:S01]  /*23260*/  IMAD R3, R3, 0x8, R2 ;  /* 0x0000000803037824 */ /* 0x000fe200078e0202 */
[----:B------:R-:W-:-:S07]  /*23270*/  SHF.L.U32 R0, R0, 0x1f, RZ ;  /* 0x0000001f00007819 */ /* 0x000fce00000006ff */
.L_x_323:
[----:B0-----:R0:W1:Y:S02]  /*23280*/  SYNCS.PHASECHK.TRANS64.TRYWAIT P0, [R3+URZ], R0 ;  /* 0x00000000030075a7 */ /* 0x001064000800017f */
[----:B-1----:R-:W-:Y:S05]  /*23290*/  @!P0 NANOSLEEP.SYNCS 0x989680 ;  /* 0x009896800000895d */ /* 0x002fea0003900000 */
[----:B------:R-:W1:Y:S02]  /*232a0*/  @!P0 SYNCS.PHASECHK.TRANS64 P0, [R3+URZ], R0 ;  /* 0x00000000030085a7 */ /* 0x000e64000800007f */
[----:B-1----:R-:W-:Y:S05]  /*232b0*/  @!P0 BRA `(.L_x_323) ;  /* 0xfffffffc00f08947 */ /* 0x002fea000383ffff */
.L_x_317:
[----:B------:R-:W-:Y:S05]  /*232c0*/  BSYNC B0 ;  /* 0x0000000000007941 */ /* 0x000fea0003800000 */
.L_x_316:
[----:B------:R-:W-:Y:S05]  /*232d0*/  EXIT ;  /* 0x000000000000794d */ /* 0x000fea0003800000 */
.L_x_17:
[----:B-1----:R1:W4:Y:S02]  /*232e0*/  SYNCS.PHASECHK.TRANS64.TRYWAIT P1, [R3+URZ], R0 ;  /* 0x00000000030075a7 */ /* 0x002324000802017f */
[----:B----4-:R-:W-:Y:S05]  /*232f0*/  @!P1 NANOSLEEP.SYNCS 0x989680 ;  /* 0x009896800000995d */ /* 0x010fea0003900000 */
[----:B------:R-:W4:Y:S02]  /*23300*/  @!P1 SYNCS.PHASECHK.TRANS64 P1, [R3+URZ], R0 ;  /* 0x00000000030095a7 */ /* 0x000f24000802007f */
[----:B----4-:R-:W-:Y:S05]  /*23310*/  @!P1 BRA `(.L_x_17) ;  /* 0xfffffffc00f09947 */ /* 0x010fea000383ffff */
[----:B------:R-:W-:Y:S05]  /*23320*/  BRA `(.L_x_16) ;  /* 0xfffffddc00f87947 */ /* 0x000fea000383ffff */
.L_x_22:
[----:B-1----:R-:W-:-:S04]  /*23330*/  IMAD.U32 R6, RZ, RZ, UR8 ;  /* 0x00000008ff067e24 */ /* 0x002fc8000f8e00ff */
[----:B------:R1:W2:Y:S03]  /*23340*/  SYNCS.PHASECHK.TRANS64.TRYWAIT P1, [R6+URZ], R4 ;  /* 0x00000004060075a7 */ /* 0x0002a6000802017f */
[----:B--2---:R-:W-:Y:S05]  /*23350*/  @!P1 NANOSLEEP.SYNCS 0x989680 ;  /* 0x009896800000995d */ /* 0x004fea0003900000 */
[----:B------:R-:W2:Y:S02]  /*23360*/  @!P1 SYNCS.PHASECHK.TRANS64 P1, [R6+URZ], R4 ;  /* 0x00000004060095a7 */ /* 0x000ea4000802007f */
[----:B--2---:R-:W-:Y:S05]  /*23370*/  @!P1 BRA `(.L_x_22) ;  /* 0xfffffffc00ec9947 */ /* 0x004fea000383ffff */
[----:B------:R-:W-:Y:S05]  /*23380*/  BRA `(.L_x_21) ;  /* 0xfffffe0c00887947 */ /* 0x000fea000383ffff */
.L_x_303:
[----:B------:R-:W-:Y:S01]  /*23390*/  BSSY B1, `(.L_x_324) ;  /* 0x0000006000017945 */ /* 0x000fe20003800000 */
[----:B------:R-:W-:-:S07]  /*233a0*/  IMAD.MOV.U32 R15, RZ, RZ, -0x1 ;  /* 0xffffffffff0f7424 */ /* 0x000fce00078e00ff */
[----:B------:R-:W-:Y:S05]  /*233b0*/  WARPSYNC.COLLECTIVE R15, `(.L_x_325) ;  /* 0x000000000f0c7348 */ /* 0x000fea0003c00000 */
[----:B------:R-:W-:Y:S02]  /*233c0*/  ELECT P6, UR62, PT ;  /* 0x00000000003e782f */ /* 0x000fe400038c0000 */
[----:B------:R-:W-:Y:S01]  /*233d0*/  MOV R14, UR62 ;  /* 0x0000003e000e7c02 */ /* 0x000fe20008000f00 */
[----:B------:R-:W-:Y:S10]  /*233e0*/  ENDCOLLECTIVE ;  /* 0x000000000000791b */ /* 0x000ff40003800000 */
.L_x_325:
[----:B------:R-:W-:Y:S05]  /*233f0*/  BSYNC B1 ;  /* 0x0000000000017941 */ /* 0x000fea0003800000 */
.L_x_324:
[----:B------:R-:W-:Y:S05]  /*23400*/  BRA `(.L_x_326) ;  /* 0xfffffff000007947 */ /* 0x000fea000383ffff */
.L_x_306:
[----:B-1----:R1:W2:Y:S02]  /*23410*/  SYNCS.PHASECHK.TRANS64.TRYWAIT P1, [R14+URZ+0x28], R11 ;  /* 0x0000280b0e0075a7 */ /* 0x0022a4000802017f */
[----:B--2---:R-:W-:Y:S05]  /*23420*/  @!P1 NANOSLEEP.SYNCS 0x989680 ;  /* 0x009896800000995d */ /* 0x004fea0003900000 */
[----:B------:R-:W2:Y:S02]  /*23430*/  @!P1 SYNCS.PHASECHK.TRANS64 P1, [R14+URZ+0x28], R11 ;  /* 0x0000280b0e0095a7 */ /* 0x000ea4000802007f */
[----:B--2---:R-:W-:Y:S05]  /*23440*/  @!P1 BRA `(.L_x_306) ;  /* 0xfffffffc00f09947 */ /* 0x004fea000383ffff */
[----:B------:R-:W-:Y:S05]  /*23450*/  BRA `(.L_x_327) ;  /* 0xfffffff000347947 */ /* 0x000fea000383ffff */
.L_x_315:
[----:B------:R-:W-:Y:S01]  /*23460*/  BSSY B0, `(.L_x_328) ;  /* 0x0000006000007945 */ /* 0x000fe20003800000 */
[----:B------:R-:W-:-:S07]  /*23470*/  IMAD.MOV.U32 R15, RZ, RZ, -0x1 ;  /* 0xffffffffff0f7424 */ /* 0x000fce00078e00ff */
[----:B------:R-:W-:Y:S05]  /*23480*/  WARPSYNC.COLLECTIVE R15, `(.L_x_329) ;  /* 0x000000000f0c7348 */ /* 0x000fea0003c00000 */
[----:B------:R-:W-:Y:S02]  /*23490*/  ELECT P6, UR62, PT ;  /* 0x00000000003e782f */ /* 0x000fe400038c0000 */
[----:B------:R-:W-:Y:S01]  /*234a0*/  MOV R14, UR62 ;  /* 0x0000003e000e7c02 */ /* 0x000fe20008000f00 */
[----:B------:R-:W-:Y:S10]  /*234b0*/  ENDCOLLECTIVE ;  /* 0x000000000000791b */ /* 0x000ff40003800000 */
.L_x_329:
[----:B------:R-:W-:Y:S05]  /*234c0*/  BSYNC B0 ;  /* 0x0000000000007941 */ /* 0x000fea0003800000 */
.L_x_328:
[----:B------:R-:W-:Y:S05]  /*234d0*/  BRA `(.L_x_330) ;  /* 0xfffffff800a47947 */ /* 0x000fea000383ffff */
.L_x_319:
[----:B0-----:R0:W1:Y:S02]  /*234e0*/  SYNCS.PHASECHK.TRANS64.TRYWAIT P0, [R4+URZ], R3 ;  /* 0x00000003040075a7 */ /* 0x001064000800017f */
[----:B-1----:R-:W-:Y:S05]  /*234f0*/  @!P0 NANOSLEEP.SYNCS 0x989680 ;  /* 0x009896800000895d */ /* 0x002fea0003900000 */
[----:B------:R-:W1:Y:S02]  /*23500*/  @!P0 SYNCS.PHASECHK.TRANS64 P0, [R4+URZ], R3 ;  /* 0x00000003040085a7 */ /* 0x000e64000800007f */
[----:B-1----:R-:W-:Y:S05]  /*23510*/  @!P0 BRA `(.L_x_319) ;  /* 0xfffffffc00f08947 */ /* 0x002fea000383ffff */
[----:B------:R-:W-:Y:S05]  /*23520*/  BRA `(.L_x_331) ;  /* 0xfffffff800cc7947 */ /* 0x000fea000383ffff */
.L_x_320:
[----:B0-----:R0:W1:Y:S02]  /*23530*/  SYNCS.PHASECHK.TRANS64.TRYWAIT P0, [R3+URZ], R0 ;  /* 0x00000000030075a7 */ /* 0x001064000800017f */
[----:B-1----:R-:W-:Y:S05]  /*23540*/  @!P0 NANOSLEEP.SYNCS 0x989680 ;  /* 0x009896800000895d */ /* 0x002fea0003900000 */
[----:B------:R-:W1:Y:S02]  /*23550*/  @!P0 SYNCS.PHASECHK.TRANS64 P0, [R3+URZ], R0 ;  /* 0x00000000030085a7 */ /* 0x000e64000800007f */
[----:B-1----:R-:W-:Y:S05]  /*23560*/  @!P0 BRA `(.L_x_320) ;  /* 0xfffffffc00f08947 */ /* 0x002fea000383ffff */
[----:B------:R-:W-:Y:S05]  /*23570*/  BRA `(.L_x_332) ;  /* 0xfffffff800dc7947 */ /* 0x000fea000383ffff */
.L_x_321:
[----:B0-----:R0:W1:Y:S02]  /*23580*/  SYNCS.PHASECHK.TRANS64.TRYWAIT P0, [R3+URZ], R0 ;  /* 0x00000000030075a7 */ /* 0x001064000800017f */
[----:B-1----:R-:W-:Y:S05]  /*23590*/  @!P0 NANOSLEEP.SYNCS 0x989680 ;  /* 0x009896800000895d */ /* 0x002fea0003900000 */
[----:B------:R-:W1:Y:S02]  /*235a0*/  @!P0 SYNCS.PHASECHK.TRANS64 P0, [R3+URZ], R0 ;  /* 0x00000000030085a7 */ /* 0x000e64000800007f */
[----:B-1----:R-:W-:Y:S05]  /*235b0*/  @!P0 BRA `(.L_x_321) ;  /* 0xfffffffc00f08947 */ /* 0x002fea000383ffff */
[----:B------:R-:W-:Y:S05]  /*235c0*/  BRA `(.L_x_333) ;  /* 0xfffffff800ec7947 */ /* 0x000fea000383ffff */
.L_x_322:
[----:B0-----:R0:W1:Y:S02]  /*235d0*/  SYNCS.PHASECHK.TRANS64.TRYWAIT P0, [R3+URZ], R0 ;  /* 0x00000000030075a7 */ /* 0x001064000800017f */
[----:B-1----:R-:W-:Y:S05]  /*235e0*/  @!P0 NANOSLEEP.SYNCS 0x989680 ;  /* 0x009896800000895d */ /* 0x002fea0003900000 */
[----:B------:R-:W1:Y:S02]  /*235f0*/  @!P0 SYNCS.PHASECHK.TRANS64 P0, [R3+URZ], R0 ;  /* 0x00000000030085a7 */ /* 0x000e64000800007f */
[----:B-1----:R-:W-:Y:S05]  /*23600*/  @!P0 BRA `(.L_x_322) ;  /* 0xfffffffc00f08947 */ /* 0x002fea000383ffff */
[----:B------:R-:W-:Y:S05]  /*23610*/  BRA `(.L_x_334) ;  /* 0xfffffff800fc7947 */ /* 0x000fea000383ffff */
.L_x_335:
[----:B------:R-:W-:-:S00]  /*23620*/  BRA `(.L_x_335) ;  /* 0xfffffffc00fc7947 */ /* 0x000fc0000383ffff */
[----:B------:R-:W-:-:S00]  /*23630*/  NOP ;  /* 0x0000000000007918 */ /* 0x000fc00000000000 */
        /* <DEDUP_REMOVED lines=12> */
.L_x_336:


//--------------------- .nv.global.init           --------------------------
	.section	.nv.global.init,"aw",@progbits
.nv.global.init:
	.type		$str$22,@object
	.size		$str$22,($str$23 - $str$22)
$str$22:
        /*0000*/ 	.byte	0x6b, 0x5f, 0x74, 0x69, 0x6c, 0x65, 0x5f, 0x63, 0x6f, 0x75, 0x6e, 0x74, 0x20, 0x3e, 0x3d, 0x20
        /*0010*/ 	.byte	0x31, 0x00
	.type		$str$23,@object
	.size		$str$23,(__unnamed_1 - $str$23)
$str$23:
        /*0012*/ 	.byte	0x2f, 0x74, 0x6d, 0x70, 0x2f, 0x63, 0x75, 0x74, 0x6c, 0x61, 0x73, 0x73, 0x5f, 0x73, 0x77, 0x65
        /*0022*/ 	.byte	0x65, 0x70, 0x5f, 0x73, 0x72, 0x63, 0x2f, 0x69, 0x6e, 0x63, 0x6c, 0x75, 0x64, 0x65, 0x2f, 0x63
        /*0032*/ 	.byte	0x75, 0x74, 0x6c, 0x61, 0x73, 0x73, 0x2f, 0x67, 0x65, 0x6d, 0x6d, 0x2f, 0x63, 0x6f, 0x6c, 0x6c
        /*0042*/ 	.byte	0x65, 0x63, 0x74, 0x69, 0x76, 0x65, 0x2f, 0x73, 0x6d, 0x39, 0x30, 0x5f, 0x6d, 0x6d, 0x61, 0x5f
        /*0052*/ 	.byte	0x74, 0x6d, 0x61, 0x5f, 0x67, 0x6d, 0x6d, 0x61, 0x5f, 0x73, 0x73, 0x5f, 0x77, 0x61, 0x72, 0x70
        /*0062*/ 	.byte	0x73, 0x70, 0x65, 0x63, 0x69, 0x61, 0x6c, 0x69, 0x7a, 0x65, 0x64, 0x2e, 0x68, 0x70, 0x70, 0x00
	.type		__unnamed_1,@object
	.size		__unnamed_1,(.L_0 - __unnamed_1)
__unnamed_1:
        /* <DEDUP_REMOVED lines=181> */
        /*0bc2*/ 	.byte	0x65, 0x6e, 0x74, 0x69, 0x74, 0x79, 0x5d, 0x00
.L_0:


//--------------------- .nv.shared._ZN7cutlass13device_kernelINS_4gemm6kernel13GemmUniversalIN4cute5tupleIJiiiiEEENS1_10collective13CollectiveMmaINS1_34MainloopSm90TmaGmmaWarpSpecializedILi5ENS5_IJNS4_1CILi1EEESB_SB_EEENS1_35KernelTmaWarpSpecializedCooperativeEEENS5_IJNSA_ILi384EEENSA_ILi256EEENSA_ILi32EEEEEENS_10bfloat16_tENS5_IJlSB_lEEESJ_SK_NS4_8TiledMMAINS4_8MMA_AtomIJNS4_4SM904GMMA28MMA_64x256x16_F32BF16BF16_SSILNSO_5MajorE0ELSQ_0ELNSO_7ScaleInE1ELSR_1EEEEEENS4_6LayoutINS5_IJNSA_ILi2EEESB_SB_EEENS5_IJSB_NSA_ILi0EEESX_EEEEENS5_IJNS4_10UnderscoreES10_S10_EEEEENS4_13SM90_TMA_LOADENS4_14ComposedLayoutINS4_7SwizzleILi2ELi4ELi3EEENS4_18smem_ptr_flag_bitsILi16EEENSU_INS5_IJNSA_ILi8EEESH_EEENS5_IJSH_SB_EEEEEEEvNS4_8identityES13_S1D_vS1E_EENS_8epilogue10collective6detail29Sm90TmaWarpSpecializedAdapterINS1H_15DefaultEpilogueISJ_SK_SK_NS1G_6thread17LinearCombinationISJ_Li1EffLNS1L_9ScaleType4KindE0ELNS_15FloatRoundStyleE2ESJ_EENS1_15EpilogueDefaultEEEEEvvEEEEvNT_6ParamsE --------------------------
	.section	.nv.shared._ZN7cutlass13device_kernelINS_4gemm6kernel13GemmUniversalIN4cute5tupleIJiiiiEEENS1_10collective13CollectiveMmaINS1_34MainloopSm90TmaGmmaWarpSpecializedILi5ENS5_IJNS4_1CILi1EEESB_SB_EEENS1_35KernelTmaWarpSpecializedCooperativeEEENS5_IJNSA_ILi384EEENSA_ILi256EEENSA_ILi32EEEEEENS_10bfloat16_tENS5_IJlSB_lEEESJ_SK_NS4_8TiledMMAINS4_8MMA_AtomIJNS4_4SM904GMMA28MMA_64x256x16_F32BF16BF16_SSILNSO_5MajorE0ELSQ_0ELNSO_7ScaleInE1ELSR_1EEEEEENS4_6LayoutINS5_IJNSA_ILi2EEESB_SB_EEENS5_IJSB_NSA_ILi0EEESX_EEEEENS5_IJNS4_10UnderscoreES10_S10_EEEEENS4_13SM90_TMA_LOADENS4_14ComposedLayoutINS4_7SwizzleILi2ELi4ELi3EEENS4_18smem_ptr_flag_bitsILi16EEENSU_INS5_IJNSA_ILi8EEESH_EEENS5_IJSH_SB_EEEEEEEvNS4_8identityES13_S1D_vS1E_EENS_8epilogue10collective6detail29Sm90TmaWarpSpecializedAdapterINS1H_15DefaultEpilogueISJ_SK_SK_NS1G_6thread17LinearCombinationISJ_Li1EffLNS1L_9ScaleType4KindE0ELNS_15FloatRoundStyleE2ESJ_EENS1_15EpilogueDefaultEEEEEvvEEEEvNT_6ParamsE,"aw",@nobits
	.sectionflags	@""
	.align	16
	.zero		1024


//--------------------- .nv.shared.reserved.0     --------------------------
	.section	.nv.shared.reserved.0,"aw",@nobits
	.weak		__nv_reservedSMEM_offset_0_alias
	.size		__nv_reservedSMEM_offset_0_alias, 0, 0
	.other		__nv_reservedSMEM_offset_0_alias,@"STO_CUDA_RESERVED_SHARED STV_DEFAULT"
__nv_reservedSMEM_offset_0_alias:
	.zero		0


//--------------------- .nv.global                --------------------------
	.section	.nv.global,"aw",@nobits
.nv.global:
	.type		_ZN39_INTERNAL_26c84f4c_4_k_cu_9157dc6e_93624cute1_E,@object
	.size		_ZN39_INTERNAL_26c84f4c_4_k_cu_9157dc6e_93624cute1_E,(_ZN39_INTERNAL_26c84f4c_4_k_cu_9157dc6e_93624cuda3std3__45__cpo6cbeginE - _ZN39_INTERNAL_26c84f4c_4_k_cu_9157dc6e_93624cute1_E)
_ZN39_INTERNAL_26c84f4c_4_k_cu_9157dc6e_93624cute1_E:
	.zero		1
	.type		_ZN39_INTERNAL_26c84f4c_4_k_cu_9157dc6e_93624cuda3std3__45__cpo6cbeginE,@object
	.size		_ZN39_INTERNAL_26c84f4c_4_k_cu_9157dc6e_93624cuda3std3__45__cpo6cbeginE,(_ZN39_INTERNAL_26c84f4c_4_k_cu_9157dc6e_93624cuda3std3__48in_placeE - _ZN39_INTERNAL_26c84f4c_4_k_cu_9157dc6e_93624cuda3std3__45__cpo6cbeginE)
_ZN39_INTERNAL_26c84f4c_4_k_cu_9157dc6e_93624cuda3std3__45__cpo6cbeginE:
	.zero		1
	.type		_ZN39_INTERNAL_26c84f4c_4_k_cu_9157dc6e_93624cuda3std3__48in_placeE,@object
	.size		_ZN39_INTERNAL_26c84f4c_4_k_cu_9157dc6e_93624cuda3std3__48in_placeE,(_ZN39_INTERNAL_26c84f4c_4_k_cu_9157dc6e_93624cuda3std6ranges3__45__cpo9iter_moveE - _ZN39_INTERNAL_26c84f4c_4_k_cu_9157dc6e_93624cuda3std3__48in_placeE)
_ZN39_INTERNAL_26c84f4c_4_k_cu_9157dc6e_93624cuda3std3__48in_placeE:
	.zero		1
	.type		_ZN39_INTERNAL_26c84f4c_4_k_cu_9157dc6e_93624cuda3std6ranges3__45__cpo9iter_moveE,@object
	.size		_ZN39_INTERNAL_26c84f4c_4_k_cu_9157dc6e_93624cuda3std6ranges3__45__cpo9iter_moveE,(_ZN39_INTERNAL_26c84f4c_4_k_cu_9157dc6e_93624cuda3std3__45__cpo5beginE - _ZN39_INTERNAL_26c84f4c_4_k_cu_9157dc6e_93624cuda3std6ranges3__45__cpo9iter_moveE)
_ZN39_INTERNAL_26c84f4c_4_k_cu_9157dc6e_93624cuda3std6ranges3__45__cpo9iter_moveE:
	.zero		1
	.type		_ZN39_INTERNAL_26c84f4c_4_k_cu_9157dc6e_93624cuda3std3__45__cpo5beginE,@object
	.size		_ZN39_INTERNAL_26c84f4c_4_k_cu_9157dc6e_93624cuda3std3__45__cpo5beginE,(_ZN39_INTERNAL_26c84f4c_4_k_cu_9157dc6e_93624cuda3std3__441_GLOBAL__N__26c84f4c_4_k_cu_9157dc6e_93626ignoreE - _ZN39_INTERNAL_26c84f4c_4_k_cu_9157dc6e_93624cuda3std3__45__cpo5beginE)
_ZN39_INTERNAL_26c84f4c_4_k_cu_9157dc6e_93624cuda3std3__45__cpo5beginE:
	.zero		1
	.type		_ZN39_INTERNAL_26c84f4c_4_k_cu_9157dc6e_93624cuda3std3__441_GLOBAL__N__26c84f4c_4_k_cu_9157dc6e_93626ignoreE,@object
	.size		_ZN39_INTERNAL_26c84f4c_4_k_cu_9157dc6e_93624cuda3std3__441_GLOBAL__N__26c84f4c_4_k_cu_9157dc6e_93626ignoreE,(_ZN39_INTERNAL_26c84f4c_4_k_cu_9157dc6e_93624cute7productE - _ZN39_INTERNAL_26c84f4c_4_k_cu_9157dc6e_93624cuda3std3__441_GLOBAL__N__26c84f4c_4_k_cu_9157dc6e_93626ignoreE)
_ZN39_INTERNAL_26c84f4c_4_k_cu_9157dc6e_93624cuda3std3__441_GLOBAL__N__26c84f4c_4_k_cu_9157dc6e_93626ignoreE:
	.zero		1
	.type		_ZN39_INTERNAL_26c84f4c_4_k_cu_9157dc6e_93624cute7productE,@object
	.size		_ZN39_INTERNAL_26c84f4c_4_k_cu_9157dc6e_93624cute7productE,(_ZN39_INTERNAL_26c84f4c_4_k_cu_9157dc6e_93624cuda3std3__45__cpo3endE - _ZN39_INTERNAL_26c84f4c_4_k_cu_9157dc6e_93624cute7productE)
_ZN39_INTERNAL_26c84f4c_4_k_cu_9157dc6e_93624cute7productE:
	.zero		1
	.type		_ZN39_INTERNAL_26c84f4c_4_k_cu_9157dc6e_93624cuda3std3__45__cpo3endE,@object
	.size		_ZN39_INTERNAL_26c84f4c_4_k_cu_9157dc6e_93624cuda3std3__45__cpo3endE,(_ZN39_INTERNAL_26c84f4c_4_k_cu_9157dc6e_93624cuda3std3__419piecewise_constructE - _ZN39_INTERNAL_26c84f4c_4_k_cu_9157dc6e_93624cuda3std3__45__cpo3endE)
_ZN39_INTERNAL_26c84f4c_4_k_cu_9157dc6e_93624cuda3std3__45__cpo3endE:
	.zero		1
	.type		_ZN39_INTERNAL_26c84f4c_4_k_cu_9157dc6e_93624cuda3std3__419piecewise_constructE,@object
	.size		_ZN39_INTERNAL_26c84f4c_4_k_cu_9157dc6e_93624cuda3std3__419piecewise_constructE,(_ZN39_INTERNAL_26c84f4c_4_k_cu_9157dc6e_93624cuda3std3__45__cpo4cendE - _ZN39_INTERNAL_26c84f4c_4_k_cu_9157dc6e_93624cuda3std3__419piecewise_constructE)
_ZN39_INTERNAL_26c84f4c_4_k_cu_9157dc6e_93624cuda3std3__419piecewise_constructE:
	.zero		1
	.type		_ZN39_INTERNAL_26c84f4c_4_k_cu_9157dc6e_93624cuda3std3__45__cpo4cendE,@object
	.size		_ZN39_INTERNAL_26c84f4c_4_k_cu_9157dc6e_93624cuda3std3__45__cpo4cendE,(_ZN39_INTERNAL_26c84f4c_4_k_cu_9157dc6e_93624cuda3std6ranges3__45__cpo4swapE - _ZN39_INTERNAL_26c84f4c_4_k_cu_9157dc6e_93624cuda3std3__45__cpo4cendE)
_ZN39_INTERNAL_26c84f4c_4_k_cu_9157dc6e_93624cuda3std3__45__cpo4cendE:
	.zero		1
	.type		_ZN39_INTERNAL_26c84f4c_4_k_cu_9157dc6e_93624cuda3std6ranges3__45__cpo4swapE,@object
	.size		_ZN39_INTERNAL_26c84f4c_4_k_cu_9157dc6e_93624cuda3std6ranges3__45__cpo4swapE,(.L_8 - _ZN39_INTERNAL_26c84f4c_4_k_cu_9157dc6e_93624cuda3std6ranges3__45__cpo4swapE)
_ZN39_INTERNAL_26c84f4c_4_k_cu_9157dc6e_93624cuda3std6ranges3__45__cpo4swapE:
	.zero		1
.L_8:


//--------------------- .nv.constant0._ZN7cutlass13device_kernelINS_4gemm6kernel13GemmUniversalIN4cute5tupleIJiiiiEEENS1_10collective13CollectiveMmaINS1_34MainloopSm90TmaGmmaWarpSpecializedILi5ENS5_IJNS4_1CILi1EEESB_SB_EEENS1_35KernelTmaWarpSpecializedCooperativeEEENS5_IJNSA_ILi384EEENSA_ILi256EEENSA_ILi32EEEEEENS_10bfloat16_tENS5_IJlSB_lEEESJ_SK_NS4_8TiledMMAINS4_8MMA_AtomIJNS4_4SM904GMMA28MMA_64x256x16_F32BF16BF16_SSILNSO_5MajorE0ELSQ_0ELNSO_7ScaleInE1ELSR_1EEEEEENS4_6LayoutINS5_IJNSA_ILi2EEESB_SB_EEENS5_IJSB_NSA_ILi0EEESX_EEEEENS5_IJNS4_10UnderscoreES10_S10_EEEEENS4_13SM90_TMA_LOADENS4_14ComposedLayoutINS4_7SwizzleILi2ELi4ELi3EEENS4_18smem_ptr_flag_bitsILi16EEENSU_INS5_IJNSA_ILi8EEESH_EEENS5_IJSH_SB_EEEEEEEvNS4_8identityES13_S1D_vS1E_EENS_8epilogue10collective6detail29Sm90TmaWarpSpecializedAdapterINS1H_15DefaultEpilogueISJ_SK_SK_NS1G_6thread17LinearCombinationISJ_Li1EffLNS1L_9ScaleType4KindE0ELNS_15FloatRoundStyleE2ESJ_EENS1_15EpilogueDefaultEEEEEvvEEEEvNT_6ParamsE --------------------------
	.section	.nv.constant0._ZN7cutlass13device_kernelINS_4gemm6kernel13GemmUniversalIN4cute5tupleIJiiiiEEENS1_10collective13CollectiveMmaINS1_34MainloopSm90TmaGmmaWarpSpecializedILi5ENS5_IJNS4_1CILi1EEESB_SB_EEENS1_35KernelTmaWarpSpecializedCooperativeEEENS5_IJNSA_ILi384EEENSA_ILi256EEENSA_ILi32EEEEEENS_10bfloat16_tENS5_IJlSB_lEEESJ_SK_NS4_8TiledMMAINS4_8MMA_AtomIJNS4_4SM904GMMA28MMA_64x256x16_F32BF16BF16_SSILNSO_5MajorE0ELSQ_0ELNSO_7ScaleInE1ELSR_1EEEEEENS4_6LayoutINS5_IJNSA_ILi2EEESB_SB_EEENS5_IJSB_NSA_ILi0EEESX_EEEEENS5_IJNS4_10UnderscoreES10_S10_EEEEENS4_13SM90_TMA_LOADENS4_14ComposedLayoutINS4_7SwizzleILi2ELi4ELi3EEENS4_18smem_ptr_flag_bitsILi16EEENSU_INS5_IJNSA_ILi8EEESH_EEENS5_IJSH_SB_EEEEEEEvNS4_8identityES13_S1D_vS1E_EENS_8epilogue10collective6detail29Sm90TmaWarpSpecializedAdapterINS1H_15DefaultEpilogueISJ_SK_SK_NS1G_6thread17LinearCombinationISJ_Li1EffLNS1L_9ScaleType4KindE0ELNS_15FloatRoundStyleE2ESJ_EENS1_15EpilogueDefaultEEEEEvvEEEEvNT_6ParamsE,"a",@progbits
	.sectionflags	@""
	.align	4
.nv.constant0._ZN7cutlass13device_kernelINS_4gemm6kernel13GemmUniversalIN4cute5tupleIJiiiiEEENS1_10collective13CollectiveMmaINS1_34MainloopSm90TmaGmmaWarpSpecializedILi5ENS5_IJNS4_1CILi1EEESB_SB_EEENS1_35KernelTmaWarpSpecializedCooperativeEEENS5_IJNSA_ILi384EEENSA_ILi256EEENSA_ILi32EEEEEENS_10bfloat16_tENS5_IJlSB_lEEESJ_SK_NS4_8TiledMMAINS4_8MMA_AtomIJNS4_4SM904GMMA28MMA_64x256x16_F32BF16BF16_SSILNSO_5MajorE0ELSQ_0ELNSO_7ScaleInE1ELSR_1EEEEEENS4_6LayoutINS5_IJNSA_ILi2EEESB_SB_EEENS5_IJSB_NSA_ILi0EEESX_EEEEENS5_IJNS4_10UnderscoreES10_S10_EEEEENS4_13SM90_TMA_LOADENS4_14ComposedLayoutINS4_7SwizzleILi2ELi4ELi3EEENS4_18smem_ptr_flag_bitsILi16EEENSU_INS5_IJNSA_ILi8EEESH_EEENS5_IJSH_SB_EEEEEEEvNS4_8identityES13_S1D_vS1E_EENS_8epilogue10collective6detail29Sm90TmaWarpSpecializedAdapterINS1H_15DefaultEpilogueISJ_SK_SK_NS1G_6thread17LinearCombinationISJ_Li1EffLNS1L_9ScaleType4KindE0ELNS_15FloatRoundStyleE2ESJ_EENS1_15EpilogueDefaultEEEEEvvEEEEvNT_6ParamsE:
	.zero		1664


//--------------------- SYMBOLS --------------------------

	.type		.nv.reservedSmem.offset0,@object
	.size		.nv.reservedSmem.offset0,0x4
	.type		__assertfail,@function
